	.headerflags	@"EF_CUDA_TEXMODE_UNIFIED EF_CUDA_64BIT_ADDRESS EF_CUDA_ACCELERATORS EF_CUDA_SM90 EF_CUDA_VIRTUAL_SM(EF_CUDA_SM90)"
	.elftype	@"ET_EXEC"


//--------------------- .nv.info                  --------------------------
	.section	.nv.info,"",@"SHT_CUDA_INFO"
	.align	4


	//----- nvinfo : EIATTR_REGCOUNT
	.align		4
        /*0000*/ 	.byte	0x04, 0x2f
        /*0002*/ 	.short	(.L_1 - .L_0)
	.align		4
.L_0:
        /*0004*/ 	.word	index@(triton_poi_fused_max_pool2d_with_indices_3)
        /*0008*/ 	.word	0x0000005e


	//----- nvinfo : EIATTR_MIN_STACK_SIZE
	.align		4
.L_1:
        /*000c*/ 	.byte	0x04, 0x12
        /*000e*/ 	.short	(.L_3 - .L_2)
	.align		4
.L_2:
        /*0010*/ 	.word	index@(triton_poi_fused_max_pool2d_with_indices_3)
        /*0014*/ 	.word	0x00000000


	//----- nvinfo : EIATTR_FRAME_SIZE
	.align		4
.L_3:
        /*0018*/ 	.byte	0x04, 0x11
        /*001a*/ 	.short	(.L_5 - .L_4)
	.align		4
.L_4:
        /*001c*/ 	.word	index@(triton_poi_fused_max_pool2d_with_indices_3)
        /*0020*/ 	.word	0x00000000


	//----- nvinfo : EIATTR_MIN_STACK_SIZE
	.align		4
.L_5:
        /*0024*/ 	.byte	0x04, 0x12
        /*0026*/ 	.short	(.L_7 - .L_6)
	.align		4
.L_6:
        /*0028*/ 	.word	index@(triton_poi_fused_max_pool2d_with_indices_3)
        /*002c*/ 	.word	0x00000000
.L_7:


//--------------------- .nv.info.triton_poi_fused_max_pool2d_with_indices_3 --------------------------
	.section	.nv.info.triton_poi_fused_max_pool2d_with_indices_3,"",@"SHT_CUDA_INFO"
	.sectionflags	@""
	.align	4


	//----- nvinfo : EIATTR_CUDA_API_VERSION
	.align		4
        /*0000*/ 	.byte	0x04, 0x37
        /*0002*/ 	.short	(.L_9 - .L_8)
.L_8:
        /*0004*/ 	.word	0x0000007c


	//----- nvinfo : EIATTR_KPARAM_INFO
	.align		4
.L_9:
        /*0008*/ 	.byte	0x04, 0x17
        /*000a*/ 	.short	(.L_11 - .L_10)
.L_10:
        /*000c*/ 	.word	0x00000000
        /*0010*/ 	.short	0x0003
        /*0012*/ 	.short	0x0014
        /*0014*/ 	.byte	0x00, 0xf0, 0x11, 0x00


	//----- nvinfo : EIATTR_KPARAM_INFO
	.align		4
.L_11:
        /*0018*/ 	.byte	0x04, 0x17
        /*001a*/ 	.short	(.L_13 - .L_12)
.L_12:
        /*001c*/ 	.word	0x00000000
        /*0020*/ 	.short	0x0002
        /*0022*/ 	.short	0x0010
        /*0024*/ 	.byte	0x00, 0xf0, 0x11, 0x00


	//----- nvinfo : EIATTR_KPARAM_INFO
	.align		4
.L_13:
        /*0028*/ 	.byte	0x04, 0x17
        /*002a*/ 	.short	(.L_15 - .L_14)
.L_14:
        /*002c*/ 	.word	0x00000000
        /*0030*/ 	.short	0x0001
        /*0032*/ 	.short	0x0008
        /*0034*/ 	.byte	0x00, 0xf4, 0x21, 0x00


	//----- nvinfo : EIATTR_KPARAM_INFO
	.align		4
.L_15:
        /*0038*/ 	.byte	0x04, 0x17
        /*003a*/ 	.short	(.L_17 - .L_16)
.L_16:
        /*003c*/ 	.word	0x00000000
        /*0040*/ 	.short	0x0000
        /*0042*/ 	.short	0x0000
        /*0044*/ 	.byte	0x00, 0xf4, 0x21, 0x00


	//----- nvinfo : EIATTR_SPARSE_MMA_MASK
	.align		4
.L_17:
        /*0048*/ 	.byte	0x03, 0x50
        /*004a*/ 	.short	0x0000


	//----- nvinfo : EIATTR_MAXREG_COUNT
	.align		4
        /*004c*/ 	.byte	0x03, 0x1b
        /*004e*/ 	.short	0x00ff


	//----- nvinfo : EIATTR_EXIT_INSTR_OFFSETS
	.align		4
        /*0050*/ 	.byte	0x04, 0x1c
        /*0052*/ 	.short	(.L_19 - .L_18)


	//   ....[0]....
.L_18:
        /*0054*/ 	.word	0x000022c0


	//   ....[1]....
        /*0058*/ 	.word	0x00002310


	//----- nvinfo : EIATTR_REQNTID
	.align		4
.L_19:
        /*005c*/ 	.byte	0x04, 0x10
        /*005e*/ 	.short	(.L_21 - .L_20)
.L_20:
        /*0060*/ 	.word	0x00000080
        /*0064*/ 	.word	0x00000001
        /*0068*/ 	.word	0x00000001


	//----- nvinfo : EIATTR_CBANK_PARAM_SIZE
	.align		4
.L_21:
        /*006c*/ 	.byte	0x03, 0x19
        /*006e*/ 	.short	0x0018


	//----- nvinfo : EIATTR_PARAM_CBANK
	.align		4
        /*0070*/ 	.byte	0x04, 0x0a
        /*0072*/ 	.short	(.L_23 - .L_22)
	.align		4
.L_22:
        /*0074*/ 	.word	index@(.nv.constant0.triton_poi_fused_max_pool2d_with_indices_3)
        /*0078*/ 	.short	0x0210
        /*007a*/ 	.short	0x0018


	//----- nvinfo : EIATTR_SW_WAR
	.align		4
.L_23:
        /*007c*/ 	.byte	0x04, 0x36
        /*007e*/ 	.short	(.L_25 - .L_24)
.L_24:
        /*0080*/ 	.word	0x00000008
.L_25:


//--------------------- .nv.callgraph             --------------------------
	.section	.nv.callgraph,"",@"SHT_CUDA_CALLGRAPH"
	.align	4
	.sectionentsize	8
	.align		4
        /*0000*/ 	.word	0x00000000
	.align		4
        /*0004*/ 	.word	0xffffffff
	.align		4
        /*0008*/ 	.word	0x00000000
	.align		4
        /*000c*/ 	.word	0xfffffffe
	.align		4
        /*0010*/ 	.word	0x00000000
	.align		4
        /*0014*/ 	.word	0xfffffffd
	.align		4
        /*0018*/ 	.word	0x00000000
	.align		4
        /*001c*/ 	.word	0xfffffffc


//--------------------- .text.triton_poi_fused_max_pool2d_with_indices_3 --------------------------
	.section	.text.triton_poi_fused_max_pool2d_with_indices_3,"ax",@progbits
	.sectionflags	@"SHF_BARRIERS=1"
	.align	128
        .global         triton_poi_fused_max_pool2d_with_indices_3
        .type           triton_poi_fused_max_pool2d_with_indices_3,@function
        .size           triton_poi_fused_max_pool2d_with_indices_3,(.L_x_1 - triton_poi_fused_max_pool2d_with_indices_3)
        .other          triton_poi_fused_max_pool2d_with_indices_3,@"STO_CUDA_ENTRY STV_DEFAULT"
triton_poi_fused_max_pool2d_with_indices_3:
.text.triton_poi_fused_max_pool2d_with_indices_3:
[----:B------:R-:W0:Y:S01]  /*0000*/  LDC R1, c[0x0][0x28] ;  /* 0x00000a00ff017b82 */ /* 0x000e220000000800 */
[----:B------:R-:W1:Y:S01]  /*0010*/  S2R R0, SR_CTAID.X ;  /* 0x0000000000007919 */ /* 0x000e620000002500 */
[----:B------:R-:W-:-:S06]  /*0020*/  IMAD.MOV.U32 R4, RZ, RZ, RZ ;  /* 0x000000ffff047224 */ /* 0x000fcc00078e00ff */
[----:B------:R-:W2:Y:S01]  /*0030*/  LDC.64 R42, c[0x0][0x210] ;  /* 0x00008400ff2a7b82 */ /* 0x000ea20000000a00 */
[----:B------:R-:W-:Y:S01]  /*0040*/  CS2R R76, SRZ ;  /* 0x00000000004c7805 */ /* 0x000fe2000001ff00 */
[----:B------:R-:W3:Y:S01]  /*0050*/  S2R R3, SR_TID.X ;  /* 0x0000000000037919 */ /* 0x000ee20000002100 */
[----:B------:R-:W-:Y:S01]  /*0060*/  IMAD.MOV.U32 R79, RZ, RZ, RZ ;  /* 0x000000ffff4f7224 */ /* 0x000fe200078e00ff */
[----:B------:R-:W-:Y:S01]  /*0070*/  ULDC.64 UR6, c[0x0][0x208] ;  /* 0x0000820000067ab9 */ /* 0x000fe20000000a00 */
[----:B------:R-:W4:Y:S01]  /*0080*/  S2R R6, SR_CTAID.Y ;  /* 0x0000000000067919 */ /* 0x000f220000002600 */
[----:B-1----:R-:W-:Y:S01]  /*0090*/  IMAD.SHL.U32 R0, R0, 0x20, RZ ;  /* 0x0000002000007824 */ /* 0x002fe200078e00ff */
[----:B---3--:R-:W-:-:S04]  /*00a0*/  SHF.R.U32.HI R8, RZ, 0x5, R3 ;  /* 0x00000005ff087819 */ /* 0x008fc80000011603 */
[----:B------:R-:W-:-:S04]  /*00b0*/  LOP3.LUT R5, R0, 0x1f, R3, 0xf8, !PT ;  /* 0x0000001f00057812 */ /* 0x000fc800078ef803 */
[C---:B------:R-:W-:Y:S01]  /*00c0*/  ISETP.GE.AND P0, PT, R5.reuse, 0xe1, PT ;  /* 0x000000e10500780c */ /* 0x040fe20003f06270 */
[----:B------:R-:W-:-:S05]  /*00d0*/  IMAD.HI R2, R5, -0x77777777, R4 ;  /* 0x8888888905027827 */ /* 0x000fca00078e0204 */
[----:B------:R-:W-:-:S04]  /*00e0*/  SHF.R.U32.HI R7, RZ, 0x1f, R2 ;  /* 0x0000001fff077819 */ /* 0x000fc80000011602 */
[----:B------:R-:W-:Y:S01]  /*00f0*/  LEA.HI.SX32 R4, R2, R7, 0x1d ;  /* 0x0000000702047211 */ /* 0x000fe200078feaff */
[----:B----4-:R-:W-:Y:S01]  /*0100*/  IMAD.SHL.U32 R2, R6, 0x20, RZ ;  /* 0x0000002006027824 */ /* 0x010fe200078e00ff */
[----:B------:R-:W-:-:S03]  /*0110*/  SGXT.U32 R7, R8, 0x2 ;  /* 0x000000020807781a */ /* 0x000fc60000000000 */
[----:B------:R-:W-:Y:S01]  /*0120*/  IMAD R5, R4, -0xf, R5 ;  /* 0xfffffff104057824 */ /* 0x000fe200078e0205 */
[----:B------:R-:W-:Y:S02]  /*0130*/  LOP3.LUT R9, R2, R7, RZ, 0xfc, !PT ;  /* 0x0000000702097212 */ /* 0x000fe400078efcff */
[----:B------:R-:W-:Y:S01]  /*0140*/  LOP3.LUT R6, R2, 0x4, R7, 0xfe, !PT ;  /* 0x0000000402067812 */ /* 0x000fe200078efe07 */
[----:B------:R-:W-:Y:S01]  /*0150*/  IMAD R5, R4, 0x1f, R5 ;  /* 0x0000001f04057824 */ /* 0x000fe200078e0205 */
[----:B------:R-:W-:Y:S02]  /*0160*/  ISETP.LT.AND P1, PT, R9, 0x100, !P0 ;  /* 0x000001000900780c */ /* 0x000fe40004721270 */
[----:B------:R-:W-:Y:S01]  /*0170*/  LOP3.LUT R4, R2, 0xc, R7, 0xfe, !PT ;  /* 0x0000000c02047812 */ /* 0x000fe200078efe07 */
[----:B------:R-:W-:Y:S01]  /*0180*/  IMAD.SHL.U32 R78, R5, 0x2, RZ ;  /* 0x00000002054e7824 */ /* 0x000fe200078e00ff */
[----:B------:R-:W-:Y:S02]  /*0190*/  LOP3.LUT R5, R2, 0x10, R7, 0xfe, !PT ;  /* 0x0000001002057812 */ /* 0x000fe400078efe07 */
[----:B------:R-:W-:Y:S01]  /*01a0*/  ISETP.LT.AND P6, PT, R6, 0x100, !P0 ;  /* 0x000001000600780c */ /* 0x000fe200047c1270 */
[C---:B------:R-:W-:Y:S01]  /*01b0*/  VIADD R26, R78.reuse, 0x1 ;  /* 0x000000014e1a7836 */ /* 0x040fe20000000000 */
[----:B------:R-:W-:Y:S01]  /*01c0*/  ISETP.LT.AND P3, PT, R5, 0x100, !P0 ;  /* 0x000001000500780c */ /* 0x000fe20004761270 */
[----:B------:R-:W-:Y:S01]  /*01d0*/  VIADD R24, R78, 0x2 ;  /* 0x000000024e187836 */ /* 0x000fe20000000000 */
[----:B------:R-:W-:Y:S01]  /*01e0*/  ISETP.LT.AND P4, PT, R4, 0x100, !P0 ;  /* 0x000001000400780c */ /* 0x000fe20004781270 */
[C---:B------:R-:W-:Y:S01]  /*01f0*/  IMAD R5, R9.reuse, 0x3c1, R78 ;  /* 0x000003c109057824 */ /* 0x040fe200078e024e */
[----:B------:R-:W-:Y:S01]  /*0200*/  LOP3.LUT R6, R2, 0x14, R7, 0xfe, !PT ;  /* 0x0000001402067812 */ /* 0x000fe200078efe07 */
[C---:B------:R-:W-:Y:S01]  /*0210*/  IMAD R13, R9.reuse, 0x3c1, R26 ;  /* 0x000003c1090d7824 */ /* 0x040fe200078e021a */
[----:B------:R-:W-:Y:S01]  /*0220*/  LOP3.LUT R8, R2, 0x8, R7, 0xfe, !PT ;  /* 0x0000000802087812 */ /* 0x000fe200078efe07 */
[----:B------:R-:W-:Y:S01]  /*0230*/  IMAD R15, R9, 0x3c1, R24 ;  /* 0x000003c1090f7824 */ /* 0x000fe200078e0218 */
[----:B------:R-:W-:Y:S01]  /*0240*/  CS2R R70, SRZ ;  /* 0x0000000000467805 */ /* 0x000fe2000001ff00 */
[----:B--2---:R-:W-:Y:S01]  /*0250*/  IMAD.WIDE R4, R5, 0x4, R42 ;  /* 0x0000000405047825 */ /* 0x004fe200078e022a */
[----:B------:R-:W-:-:S02]  /*0260*/  ISETP.LT.AND P2, PT, R6, 0x100, !P0 ;  /* 0x000001000600780c */ /* 0x000fc40004741270 */
[----:B------:R-:W-:Y:S01]  /*0270*/  ISETP.LT.AND P5, PT, R8, 0x100, !P0 ;  /* 0x000001000800780c */ /* 0x000fe200047a1270 */
[--C-:B------:R-:W-:Y:S01]  /*0280*/  IMAD.WIDE R12, R13, 0x4, R42.reuse ;  /* 0x000000040d0c7825 */ /* 0x100fe200078e022a */
[----:B------:R1:W2:Y:S03]  /*0290*/  @P1 LDG.E.EL R76, desc[UR6][R4.64] ;  /* 0x00000006044c1981 */ /* 0x0002a6000c2e1900 */
[----:B------:R-:W-:Y:S01]  /*02a0*/  VIADD R10, R78, 0x20 ;  /* 0x000000204e0a7836 */ /* 0x000fe20000000000 */
[----:B------:R-:W2:Y:S01]  /*02b0*/  @P1 LDG.E.EL R79, desc[UR6][R12.64] ;  /* 0x000000060c4f1981 */ /* 0x000ea2000c2e1900 */
[----:B------:R-:W-:-:S04]  /*02c0*/  IMAD.WIDE R14, R15, 0x4, R42 ;  /* 0x000000040f0e7825 */ /* 0x000fc800078e022a */
[C---:B------:R-:W-:Y:S01]  /*02d0*/  VIADD R6, R78.reuse, 0x1f ;  /* 0x0000001f4e067836 */ /* 0x040fe20000000000 */
[----:B------:R3:W4:Y:S01]  /*02e0*/  @P1 LDG.E.EL R70, desc[UR6][R14.64] ;  /* 0x000000060e461981 */ /* 0x000722000c2e1900 */
[C---:B------:R-:W-:Y:S02]  /*02f0*/  VIADD R8, R78.reuse, 0x21 ;  /* 0x000000214e087836 */ /* 0x040fe40000000000 */
[C---:B------:R-:W-:Y:S02]  /*0300*/  VIADD R90, R78.reuse, 0x3e ;  /* 0x0000003e4e5a7836 */ /* 0x040fe40000000000 */
[C---:B------:R-:W-:Y:S02]  /*0310*/  VIADD R82, R78.reuse, 0x3f ;  /* 0x0000003f4e527836 */ /* 0x040fe40000000000 */
[----:B-1----:R-:W-:Y:S02]  /*0320*/  VIADD R4, R78, 0x40 ;  /* 0x000000404e047836 */ /* 0x002fe40000000000 */
[----:B------:R-:W-:-:S02]  /*0330*/  IMAD R11, R9, 0x3c1, R10 ;  /* 0x000003c1090b7824 */ /* 0x000fc400078e020a */
[C---:B------:R-:W-:Y:S01]  /*0340*/  IMAD R17, R9.reuse, 0x3c1, R6 ;  /* 0x000003c109117824 */ /* 0x040fe200078e0206 */
[----:B------:R-:W-:Y:S01]  /*0350*/  CS2R R60, SRZ ;  /* 0x00000000003c7805 */ /* 0x000fe2000001ff00 */
[C---:B------:R-:W-:Y:S02]  /*0360*/  IMAD R19, R9.reuse, 0x3c1, R8 ;  /* 0x000003c109137824 */ /* 0x040fe400078e0208 */
[C---:B---3--:R-:W-:Y:S01]  /*0370*/  IMAD R15, R9.reuse, 0x3c1, R90 ;  /* 0x000003c1090f7824 */ /* 0x048fe200078e025a */
[----:B------:R-:W-:Y:S01]  /*0380*/  CS2R R68, SRZ ;  /* 0x0000000000447805 */ /* 0x000fe2000001ff00 */
[C---:B------:R-:W-:Y:S02]  /*0390*/  IMAD R5, R9.reuse, 0x3c1, R82 ;  /* 0x000003c109057824 */ /* 0x040fe400078e0252 */
[----:B------:R-:W-:Y:S01]  /*03a0*/  IMAD R21, R9, 0x3c1, R4 ;  /* 0x000003c109157824 */ /* 0x000fe200078e0204 */
[----:B------:R-:W-:Y:S01]  /*03b0*/  CS2R R40, SRZ ;  /* 0x0000000000287805 */ /* 0x000fe2000001ff00 */
[----:B------:R-:W-:-:S04]  /*03c0*/  IMAD.WIDE R12, R11, 0x4, R42 ;  /* 0x000000040b0c7825 */ /* 0x000fc800078e022a */
[----:B------:R-:W-:Y:S01]  /*03d0*/  IMAD R9, R9, 0x3c1, RZ ;  /* 0x000003c109097824 */ /* 0x000fe200078e02ff */
[----:B------:R1:W3:Y:S01]  /*03e0*/  @P1 LDG.E.EL R60, desc[UR6][R12.64] ;  /* 0x000000060c3c1981 */ /* 0x0002e2000c2e1900 */
[----:B------:R-:W-:-:S04]  /*03f0*/  IMAD.WIDE R16, R17, 0x4, R42 ;  /* 0x0000000411107825 */ /* 0x000fc800078e022a */
[--C-:B------:R-:W-:Y:S01]  /*0400*/  IMAD.WIDE R18, R19, 0x4, R42.reuse ;  /* 0x0000000413127825 */ /* 0x100fe200078e022a */
[----:B------:R5:W2:Y:S03]  /*0410*/  @P1 LDG.E.EL R69, desc[UR6][R16.64] ;  /* 0x0000000610451981 */ /* 0x000aa6000c2e1900 */
[--C-:B------:R-:W-:Y:S01]  /*0420*/  IMAD.WIDE R14, R15, 0x4, R42.reuse ;  /* 0x000000040f0e7825 */ /* 0x100fe200078e022a */
[----:B------:R-:W-:Y:S01]  /*0430*/  CS2R R38, SRZ ;  /* 0x0000000000267805 */ /* 0x000fe2000001ff00 */
[----:B------:R5:W2:Y:S02]  /*0440*/  @P1 LDG.E.EL R61, desc[UR6][R18.64] ;  /* 0x00000006123d1981 */ /* 0x000aa4000c2e1900 */
[----:B------:R-:W-:Y:S02]  /*0450*/  VIADD R81, R9, 0xf04 ;  /* 0x00000f0409517836 */ /* 0x000fe40000000000 */
[----:B-1----:R-:W-:Y:S01]  /*0460*/  IMAD.MOV.U32 R12, RZ, RZ, RZ ;  /* 0x000000ffff0c7224 */ /* 0x002fe200078e00ff */
[----:B------:R1:W2:Y:S01]  /*0470*/  @P1 LDG.E.EL R40, desc[UR6][R14.64] ;  /* 0x000000060e281981 */ /* 0x0002a2000c2e1900 */
[----:B-----5:R-:W-:-:S04]  /*0480*/  IMAD.WIDE R16, R5, 0x4, R42 ;  /* 0x0000000405107825 */ /* 0x020fc800078e022a */
[----:B------:R-:W-:Y:S01]  /*0490*/  IMAD.WIDE R20, R21, 0x4, R42 ;  /* 0x0000000415147825 */ /* 0x000fe200078e022a */
[----:B------:R-:W-:Y:S01]  /*04a0*/  CS2R R74, SRZ ;  /* 0x00000000004a7805 */ /* 0x000fe2000001ff00 */
[----:B------:R5:W2:Y:S02]  /*04b0*/  @P1 LDG.E.EL R39, desc[UR6][R16.64] ;  /* 0x0000000610271981 */ /* 0x000aa4000c2e1900 */
[----:B0-----:R-:W-:Y:S02]  /*04c0*/  IMAD.IADD R19, R81, 0x1, R26 ;  /* 0x0000000151137824 */ /* 0x001fe400078e021a */
[----:B-1----:R-:W-:Y:S01]  /*04d0*/  IMAD.IADD R15, R78, 0x1, R81 ;  /* 0x000000014e0f7824 */ /* 0x002fe200078e0251 */
[----:B------:R0:W2:Y:S01]  /*04e0*/  @P1 LDG.E.EL R12, desc[UR6][R20.64] ;  /* 0x00000006140c1981 */ /* 0x0000a2000c2e1900 */
[----:B------:R-:W-:Y:S02]  /*04f0*/  VIADD R55, R9, 0x1e08 ;  /* 0x00001e0809377836 */ /* 0x000fe40000000000 */
[----:B------:R-:W-:-:S04]  /*0500*/  IMAD.WIDE R14, R15, 0x4, R42 ;  /* 0x000000040f0e7825 */ /* 0x000fc800078e022a */
[----:B------:R-:W-:Y:S01]  /*0510*/  IMAD.WIDE R18, R19, 0x4, R42 ;  /* 0x0000000413127825 */ /* 0x000fe200078e022a */
[----:B------:R-:W-:Y:S01]  /*0520*/  CS2R R72, SRZ ;  /* 0x0000000000487805 */ /* 0x000fe2000001ff00 */
[----:B------:R1:W2:Y:S02]  /*0530*/  @P6 LDG.E.EL R74, desc[UR6][R14.64] ;  /* 0x000000060e4a6981 */ /* 0x0002a4000c2e1900 */
[----:B-----5:R-:W-:Y:S02]  /*0540*/  IMAD.IADD R17, R78, 0x1, R55 ;  /* 0x000000014e117824 */ /* 0x020fe400078e0237 */
[----:B0-----:R-:W-:Y:S01]  /*0550*/  IMAD.IADD R21, R55, 0x1, R26 ;  /* 0x0000000137157824 */ /* 0x001fe200078e021a */
[----:B------:R0:W5:Y:S01]  /*0560*/  @P6 LDG.E.EL R75, desc[UR6][R18.64] ;  /* 0x00000006124b6981 */ /* 0x000162000c2e1900 */
[----:B------:R-:W-:Y:S02]  /*0570*/  VIADD R83, R9, 0x2d0c ;  /* 0x00002d0c09537836 */ /* 0x000fe40000000000 */
[----:B------:R-:W-:Y:S01]  /*0580*/  IMAD.WIDE R16, R17, 0x4, R42 ;  /* 0x0000000411107825 */ /* 0x000fe200078e022a */
[----:B------:R-:W-:-:S03]  /*0590*/  LOP3.LUT R5, R2, 0x18, R7, 0xfe, !PT ;  /* 0x0000001802057812 */ /* 0x000fc600078efe07 */
[----:B------:R-:W-:Y:S01]  /*05a0*/  IMAD.WIDE R20, R21, 0x4, R42 ;  /* 0x0000000415147825 */ /* 0x000fe200078e022a */
[----:B------:R-:W2:Y:S03]  /*05b0*/  @P5 LDG.E.EL R72, desc[UR6][R16.64] ;  /* 0x0000000610485981 */ /* 0x000ea6000c2e1900 */
[----:B-1----:R-:W-:Y:S01]  /*05c0*/  IMAD.IADD R15, R78, 0x1, R83 ;  /* 0x000000014e0f7824 */ /* 0x002fe200078e0253 */
[----:B------:R1:W2:Y:S01]  /*05d0*/  @P5 LDG.E.EL R73, desc[UR6][R20.64] ;  /* 0x0000000614495981 */ /* 0x0002a2000c2e1900 */
[----:B0-----:R-:W-:Y:S02]  /*05e0*/  IMAD.IADD R19, R83, 0x1, R26 ;  /* 0x0000000153137824 */ /* 0x001fe400078e021a */
[----:B------:R-:W-:Y:S01]  /*05f0*/  IMAD.WIDE R14, R15, 0x4, R42 ;  /* 0x000000040f0e7825 */ /* 0x000fe200078e022a */
[----:B------:R-:W-:-:S03]  /*0600*/  ISETP.LT.AND P1, PT, R5, 0x100, !P0 ;  /* 0x000001000500780c */ /* 0x000fc60004721270 */
[----:B------:R-:W-:Y:S01]  /*0610*/  IMAD.WIDE R18, R19, 0x4, R42 ;  /* 0x0000000413127825 */ /* 0x000fe200078e022a */
[----:B------:R-:W2:Y:S03]  /*0620*/  @P4 LDG.E.EL R77, desc[UR6][R14.64] ;  /* 0x000000060e4d4981 */ /* 0x000ea6000c2e1900 */
[----:B------:R-:W-:Y:S01]  /*0630*/  VIADD R5, R9, 0x3c10 ;  /* 0x00003c1009057836 */ /* 0x000fe20000000000 */
[----:B------:R-:W2:Y:S01]  /*0640*/  @P4 LDG.E.EL R68, desc[UR6][R18.64] ;  /* 0x0000000612444981 */ /* 0x000ea2000c2e1900 */
[--C-:B-1----:R-:W-:Y:S02]  /*0650*/  IMAD.IADD R21, R81, 0x1, R24.reuse ;  /* 0x0000000151157824 */ /* 0x102fe400078e0218 */
[----:B------:R-:W-:Y:S02]  /*0660*/  IMAD.IADD R17, R78, 0x1, R5 ;  /* 0x000000014e117824 */ /* 0x000fe400078e0205 */
[----:B------:R-:W-:Y:S01]  /*0670*/  IMAD.IADD R23, R55, 0x1, R24 ;  /* 0x0000000137177824 */ /* 0x000fe200078e0218 */
[----:B------:R-:W-:-:S02]  /*0680*/  CS2R R66, SRZ ;  /* 0x0000000000427805 */ /* 0x000fc4000001ff00 */
[----:B------:R-:W-:Y:S01]  /*0690*/  CS2R R64, SRZ ;  /* 0x0000000000407805 */ /* 0x000fe2000001ff00 */
[----:B------:R-:W-:Y:S01]  /*06a0*/  IMAD.WIDE R16, R17, 0x4, R42 ;  /* 0x0000000411107825 */ /* 0x000fe200078e022a */
[----:B------:R-:W-:-:S03]  /*06b0*/  LOP3.LUT R7, R2, 0x1c, R7, 0xfe, !PT ;  /* 0x0000001c02077812 */ /* 0x000fc600078efe07 */
[--C-:B------:R-:W-:Y:S01]  /*06c0*/  IMAD.WIDE R20, R21, 0x4, R42.reuse ;  /* 0x0000000415147825 */ /* 0x100fe200078e022a */
[----:B------:R0:W2:Y:S03]  /*06d0*/  @P3 LDG.E.EL R71, desc[UR6][R16.64] ;  /* 0x0000000610473981 */ /* 0x0000a6000c2e1900 */
[----:B------:R-:W-:Y:S01]  /*06e0*/  IMAD.WIDE R22, R23, 0x4, R42 ;  /* 0x0000000417167825 */ /* 0x000fe200078e022a */
[----:B------:R-:W2:Y:S03]  /*06f0*/  @P6 LDG.E.EL R66, desc[UR6][R20.64] ;  /* 0x0000000614426981 */ /* 0x000ea6000c2e1900 */
[----:B------:R-:W-:Y:S01]  /*0700*/  IMAD.IADD R11, R83, 0x1, R24 ;  /* 0x00000001530b7824 */ /* 0x000fe200078e0218 */
[----:B------:R1:W2:Y:S01]  /*0710*/  @P5 LDG.E.EL R64, desc[UR6][R22.64] ;  /* 0x0000000616405981 */ /* 0x0002a2000c2e1900 */
[----:B------:R-:W-:-:S02]  /*0720*/  ISETP.LT.AND P0, PT, R7, 0x100, !P0 ;  /* 0x000001000700780c */ /* 0x000fc40004701270 */
[----:B0-----:R-:W-:Y:S01]  /*0730*/  IMAD.WIDE R16, R11, 0x4, R42 ;  /* 0x000000040b107825 */ /* 0x001fe200078e022a */
[----:B------:R-:W-:-:S03]  /*0740*/  CS2R R62, SRZ ;  /* 0x00000000003e7805 */ /* 0x000fc6000001ff00 */
[----:B------:R-:W-:Y:S01]  /*0750*/  IMAD.IADD R7, R5, 0x1, R26 ;  /* 0x0000000105077824 */ /* 0x000fe200078e021a */
[----:B------:R-:W2:Y:S01]  /*0760*/  @P4 LDG.E.EL R67, desc[UR6][R16.64] ;  /* 0x0000000610434981 */ /* 0x000ea2000c2e1900 */
[----:B------:R-:W-:Y:S02]  /*0770*/  IMAD.IADD R13, R81, 0x1, R6 ;  /* 0x00000001510d7824 */ /* 0x000fe400078e0206 */
[----:B------:R-:W-:Y:S01]  /*0780*/  IMAD.WIDE R14, R7, 0x4, R42 ;  /* 0x00000004070e7825 */ /* 0x000fe200078e022a */
[----:B------:R-:W-:-:S03]  /*0790*/  CS2R R52, SRZ ;  /* 0x0000000000347805 */ /* 0x000fc6000001ff00 */
[----:B------:R-:W-:Y:S01]  /*07a0*/  IMAD.WIDE R18, R13, 0x4, R42 ;  /* 0x000000040d127825 */ /* 0x000fe200078e022a */
[----:B------:R0:W2:Y:S03]  /*07b0*/  @P3 LDG.E.EL R62, desc[UR6][R14.64] ;  /* 0x000000060e3e3981 */ /* 0x0000a6000c2e1900 */
[--C-:B------:R-:W-:Y:S01]  /*07c0*/  IMAD.IADD R27, R83, 0x1, R6.reuse ;  /* 0x00000001531b7824 */ /* 0x100fe200078e0206 */
[----:B------:R-:W-:Y:S01]  /*07d0*/  CS2R R32, SRZ ;  /* 0x0000000000207805 */ /* 0x000fe2000001ff00 */
[----:B------:R-:W-:Y:S01]  /*07e0*/  IMAD.IADD R25, R55, 0x1, R6 ;  /* 0x0000000137197824 */ /* 0x000fe200078e0206 */
[----:B------:R-:W-:Y:S01]  /*07f0*/  CS2R R36, SRZ ;  /* 0x0000000000247805 */ /* 0x000fe2000001ff00 */
[----:B------:R-:W-:Y:S01]  /*0800*/  VIADD R11, R9, 0x5a18 ;  /* 0x00005a18090b7836 */ /* 0x000fe20000000000 */
[----:B------:R-:W2:Y:S01]  /*0810*/  @P6 LDG.E.EL R53, desc[UR6][R18.64] ;  /* 0x0000000612356981 */ /* 0x000ea2000c2e1900 */
[----:B-1----:R-:W-:-:S04]  /*0820*/  IMAD.WIDE R22, R27, 0x4, R42 ;  /* 0x000000041b167825 */ /* 0x002fc800078e022a */
[----:B------:R-:W-:Y:S01]  /*0830*/  IMAD.WIDE R20, R25, 0x4, R42 ;  /* 0x0000000419147825 */ /* 0x000fe200078e022a */
[----:B------:R-:W2:Y:S03]  /*0840*/  @P4 LDG.E.EL R32, desc[UR6][R22.64] ;  /* 0x0000000616204981 */ /* 0x000ea6000c2e1900 */
[----:B0-----:R-:W-:Y:S01]  /*0850*/  IMAD.IADD R15, R78, 0x1, R11 ;  /* 0x000000014e0f7824 */ /* 0x001fe200078e020b */
[----:B------:R0:W2:Y:S01]  /*0860*/  @P5 LDG.E.EL R37, desc[UR6][R20.64] ;  /* 0x0000000614255981 */ /* 0x0000a2000c2e1900 */
[----:B------:R-:W-:Y:S02]  /*0870*/  IMAD.IADD R17, R11, 0x1, R26 ;  /* 0x000000010b117824 */ /* 0x000fe400078e021a */
[----:B------:R-:W-:Y:S02]  /*0880*/  IMAD.IADD R25, R5, 0x1, R24 ;  /* 0x0000000105197824 */ /* 0x000fe400078e0218 */
[----:B------:R-:W-:-:S02]  /*0890*/  VIADD R7, R9, 0x4b14 ;  /* 0x00004b1409077836 */ /* 0x000fc40000000000 */
[----:B0-----:R-:W-:-:S04]  /*08a0*/  IMAD.WIDE R20, R15, 0x4, R42 ;  /* 0x000000040f147825 */ /* 0x001fc800078e022a */
[----:B------:R-:W-:-:S04]  /*08b0*/  IMAD.WIDE R14, R17, 0x4, R42 ;  /* 0x00000004110e7825 */ /* 0x000fc800078e022a */
[----:B------:R-:W-:Y:S01]  /*08c0*/  IMAD.WIDE R16, R25, 0x4, R42 ;  /* 0x0000000419107825 */ /* 0x000fe200078e022a */
[----:B------:R-:W-:-:S03]  /*08d0*/  CS2R R58, SRZ ;  /* 0x00000000003a7805 */ /* 0x000fc6000001ff00 */
[----:B------:R-:W-:Y:S01]  /*08e0*/  IMAD.IADD R13, R78, 0x1, R7 ;  /* 0x000000014e0d7824 */ /* 0x000fe200078e0207 */
[----:B------:R-:W2:Y:S01]  /*08f0*/  @P3 LDG.E.EL R63, desc[UR6][R16.64] ;  /* 0x00000006103f3981 */ /* 0x000ea2000c2e1900 */
[----:B------:R-:W-:Y:S01]  /*0900*/  IMAD.IADD R19, R7, 0x1, R26 ;  /* 0x0000000107137824 */ /* 0x000fe200078e021a */
[----:B------:R-:W-:Y:S01]  /*0910*/  CS2R R56, SRZ ;  /* 0x0000000000387805 */ /* 0x000fe2000001ff00 */
[----:B------:R-:W-:-:S04]  /*0920*/  IMAD.WIDE R22, R13, 0x4, R42 ;  /* 0x000000040d167825 */ /* 0x000fc800078e022a */
[----:B------:R-:W-:Y:S01]  /*0930*/  IMAD.WIDE R18, R19, 0x4, R42 ;  /* 0x0000000413127825 */ /* 0x000fe200078e022a */
[----:B------:R-:W2:Y:S03]  /*0940*/  @P2 LDG.E.EL R58, desc[UR6][R22.64] ;  /* 0x00000006163a2981 */ /* 0x000ea6000c2e1900 */
[----:B------:R-:W-:Y:S01]  /*0950*/  VIADD R9, R9, 0x691c ;  /* 0x0000691c09097836 */ /* 0x000fe20000000000 */
[----:B------:R0:W2:Y:S03]  /*0960*/  @P2 LDG.E.EL R59, desc[UR6][R18.64] ;  /* 0x00000006123b2981 */ /* 0x0000a6000c2e1900 */
[----:B------:R-:W-:Y:S01]  /*0970*/  IMAD.IADD R13, R78, 0x1, R9 ;  /* 0x000000014e0d7824 */ /* 0x000fe200078e0209 */
[----:B------:R1:W2:Y:S01]  /*0980*/  @P1 LDG.E.EL R56, desc[UR6][R20.64] ;  /* 0x0000000614381981 */ /* 0x0002a2000c2e1900 */
[----:B------:R-:W-:-:S03]  /*0990*/  IMAD.IADD R25, R9, 0x1, R26 ;  /* 0x0000000109197824 */ /* 0x000fc600078e021a */
[----:B------:R1:W2:Y:S01]  /*09a0*/  @P1 LDG.E.EL R57, desc[UR6][R14.64] ;  /* 0x000000060e391981 */ /* 0x0002a2000c2e1900 */
[----:B0-----:R-:W-:Y:S01]  /*09b0*/  IMAD.WIDE R18, R25, 0x4, R42 ;  /* 0x0000000419127825 */ /* 0x001fe200078e022a */
[----:B------:R-:W-:-:S03]  /*09c0*/  CS2R R30, SRZ ;  /* 0x00000000001e7805 */ /* 0x000fc6000001ff00 */
[----:B-1----:R-:W-:Y:S01]  /*09d0*/  IMAD.IADD R21, R5, 0x1, R6 ;  /* 0x0000000105157824 */ /* 0x002fe200078e0206 */
[----:B------:R-:W2:Y:S01]  /*09e0*/  @P0 LDG.E.EL R52, desc[UR6][R18.64] ;  /* 0x0000000612340981 */ /* 0x000ea2000c2e1900 */
[----:B------:R-:W-:-:S04]  /*09f0*/  IMAD.WIDE R14, R13, 0x4, R42 ;  /* 0x000000040d0e7825 */ /* 0x000fc800078e022a */
[----:B------:R-:W-:Y:S01]  /*0a00*/  IMAD.WIDE R20, R21, 0x4, R42 ;  /* 0x0000000415147825 */ /* 0x000fe200078e022a */
[----:B------:R0:W3:Y:S03]  /*0a10*/  @P0 LDG.E.EL R65, desc[UR6][R14.64] ;  /* 0x000000060e410981 */ /* 0x0000e6000c2e1900 */
[----:B------:R-:W-:Y:S01]  /*0a20*/  IMAD.IADD R23, R7, 0x1, R24 ;  /* 0x0000000107177824 */ /* 0x000fe200078e0218 */
[----:B------:R1:W3:Y:S03]  /*0a30*/  @P3 LDG.E.EL R30, desc[UR6][R20.64] ;  /* 0x00000006141e3981 */ /* 0x0002e6000c2e1900 */
[----:B------:R-:W-:-:S04]  /*0a40*/  IMAD.WIDE R22, R23, 0x4, R42 ;  /* 0x0000000417167825 */ /* 0x000fc800078e022a */
[--C-:B------:R-:W-:Y:S01]  /*0a50*/  IMAD.IADD R17, R11, 0x1, R24.reuse ;  /* 0x000000010b117824 */ /* 0x100fe200078e0218 */
[----:B------:R-:W3:Y:S01]  /*0a60*/  @P2 LDG.E.EL R38, desc[UR6][R22.64] ;  /* 0x0000000616262981 */ /* 0x000ee2000c2e1900 */
[----:B------:R-:W-:Y:S02]  /*0a70*/  IMAD.IADD R13, R9, 0x1, R24 ;  /* 0x00000001090d7824 */ /* 0x000fe400078e0218 */
[----:B------:R-:W-:-:S04]  /*0a80*/  IMAD.WIDE R16, R17, 0x4, R42 ;  /* 0x0000000411107825 */ /* 0x000fc800078e022a */
[----:B0-----:R-:W-:Y:S01]  /*0a90*/  IMAD.WIDE R14, R13, 0x4, R42 ;  /* 0x000000040d0e7825 */ /* 0x001fe200078e022a */
[----:B------:R-:W-:Y:S01]  /*0aa0*/  CS2R R34, SRZ ;  /* 0x0000000000227805 */ /* 0x000fe2000001ff00 */
[----:B------:R-:W3:Y:S02]  /*0ab0*/  @P1 LDG.E.EL R36, desc[UR6][R16.64] ;  /* 0x0000000610241981 */ /* 0x000ee4000c2e1900 */
[----:B------:R-:W-:Y:S02]  /*0ac0*/  IMAD.IADD R25, R81, 0x1, R10 ;  /* 0x0000000151197824 */ /* 0x000fe400078e020a */
[----:B------:R0:W3:Y:S02]  /*0ad0*/  @P0 LDG.E.EL R41, desc[UR6][R14.64] ;  /* 0x000000060e290981 */ /* 0x0000e4000c2e1900 */
[----:B------:R-:W-:-:S05]  /*0ae0*/  IMAD.WIDE R18, R25, 0x4, R42 ;  /* 0x0000000419127825 */ /* 0x000fca00078e022a */
[----:B------:R0:W3:Y:S01]  /*0af0*/  @P6 LDG.E.EL R34, desc[UR6][R18.64] ;  /* 0x0000000612226981 */ /* 0x0000e2000c2e1900 */
[--C-:B-1----:R-:W-:Y:S02]  /*0b00*/  IMAD.IADD R21, R11, 0x1, R6.reuse ;  /* 0x000000010b157824 */ /* 0x102fe400078e0206 */
[----:B------:R-:W-:Y:S02]  /*0b10*/  IMAD.IADD R13, R7, 0x1, R6 ;  /* 0x00000001070d7824 */ /* 0x000fe400078e0206 */
[----:B0-----:R-:W-:-:S04]  /*0b20*/  IMAD.WIDE R14, R21, 0x4, R42 ;  /* 0x00000004150e7825 */ /* 0x001fc800078e022a */
[----:B------:R-:W-:Y:S01]  /*0b30*/  IMAD.WIDE R16, R13, 0x4, R42 ;  /* 0x000000040d107825 */ /* 0x000fe200078e022a */
[----:B------:R-:W3:Y:S03]  /*0b40*/  @P1 LDG.E.EL R31, desc[UR6][R14.64] ;  /* 0x000000060e1f1981 */ /* 0x000ee6000c2e1900 */
[----:B------:R-:W-:Y:S01]  /*0b50*/  IMAD.IADD R25, R81, 0x1, R8 ;  /* 0x0000000151197824 */ /* 0x000fe200078e0208 */
[----:B------:R0:W3:Y:S01]  /*0b60*/  @P2 LDG.E.EL R33, desc[UR6][R16.64] ;  /* 0x0000000610212981 */ /* 0x0000e2000c2e1900 */
[----:B------:R-:W-:Y:S02]  /*0b70*/  IMAD.IADD R23, R9, 0x1, R6 ;  /* 0x0000000109177824 */ /* 0x000fe400078e0206 */
[----:B------:R-:W-:-:S04]  /*0b80*/  IMAD.WIDE R20, R25, 0x4, R42 ;  /* 0x0000000419147825 */ /* 0x000fc800078e022a */
[----:B------:R-:W-:Y:S01]  /*0b90*/  IMAD.MOV.U32 R26, RZ, RZ, RZ ;  /* 0x000000ffff1a7224 */ /* 0x000fe200078e00ff */
[----:B------:R-:W3:Y:S01]  /*0ba0*/  @P6 LDG.E.EL R35, desc[UR6][R20.64] ;  /* 0x0000000614236981 */ /* 0x000ee2000c2e1900 */
[----:B------:R-:W-:Y:S01]  /*0bb0*/  IMAD.WIDE R22, R23, 0x4, R42 ;  /* 0x0000000417167825 */ /* 0x000fe200078e022a */
[----:B------:R-:W-:-:S03]  /*0bc0*/  CS2R R28, SRZ ;  /* 0x00000000001c7805 */ /* 0x000fc6000001ff00 */
[--C-:B------:R-:W-:Y:S01]  /*0bd0*/  IMAD.IADD R19, R55, 0x1, R10.reuse ;  /* 0x0000000137137824 */ /* 0x100fe200078e020a */
[----:B------:R1:W3:Y:S01]  /*0be0*/  @P0 LDG.E.EL R26, desc[UR6][R22.64] ;  /* 0x00000006161a0981 */ /* 0x0002e2000c2e1900 */
[----:B------:R-:W-:Y:S02]  /*0bf0*/  IMAD.IADD R13, R83, 0x1, R10 ;  /* 0x00000001530d7824 */ /* 0x000fe400078e020a */
[----:B------:R-:W-:Y:S01]  /*0c00*/  IMAD.WIDE R18, R19, 0x4, R42 ;  /* 0x0000000413127825 */ /* 0x000fe200078e022a */
[----:B------:R-:W-:-:S03]  /*0c10*/  CS2R R24, SRZ ;  /* 0x0000000000187805 */ /* 0x000fc6000001ff00 */
[----:B------:R-:W-:Y:S01]  /*0c20*/  IMAD.IADD R27, R5, 0x1, R10 ;  /* 0x00000001051b7824 */ /* 0x000fe200078e020a */
[----:B------:R1:W3:Y:S01]  /*0c30*/  @P5 LDG.E.EL R28, desc[UR6][R18.64] ;  /* 0x00000006121c5981 */ /* 0x0002e2000c2e1900 */
[----:B0-----:R-:W-:-:S04]  /*0c40*/  IMAD.WIDE R16, R13, 0x4, R42 ;  /* 0x000000040d107825 */ /* 0x001fc800078e022a */
[----:B------:R-:W-:Y:S01]  /*0c50*/  IMAD.WIDE R14, R27, 0x4, R42 ;  /* 0x000000041b0e7825 */ /* 0x000fe200078e022a */
[----:B------:R-:W3:Y:S03]  /*0c60*/  @P4 LDG.E.EL R29, desc[UR6][R16.64] ;  /* 0x00000006101d4981 */ /* 0x000ee6000c2e1900 */
[----:B-1----:R-:W-:Y:S01]  /*0c70*/  IMAD.IADD R23, R81, 0x1, R90 ;  /* 0x0000000151177824 */ /* 0x002fe200078e025a */
[----:B------:R0:W3:Y:S01]  /*0c80*/  @P3 LDG.E.EL R25, desc[UR6][R14.64] ;  /* 0x000000060e193981 */ /* 0x0000e2000c2e1900 */
[----:B------:R-:W-:Y:S02]  /*0c90*/  IMAD.IADD R13, R7, 0x1, R10 ;  /* 0x00000001070d7824 */ /* 0x000fe400078e020a */
[----:B------:R-:W-:Y:S02]  /*0ca0*/  IMAD.MOV.U32 R22, RZ, RZ, RZ ;  /* 0x000000ffff167224 */ /* 0x000fe400078e00ff */
[----:B------:R-:W-:-:S02]  /*0cb0*/  IMAD.IADD R21, R55, 0x1, R8 ;  /* 0x0000000137157824 */ /* 0x000fc400078e0208 */
[----:B------:R-:W-:-:S04]  /*0cc0*/  IMAD.WIDE R18, R13, 0x4, R42 ;  /* 0x000000040d127825 */ /* 0x000fc800078e022a */
[----:B0-----:R-:W-:Y:S01]  /*0cd0*/  IMAD.WIDE R14, R23, 0x4, R42 ;  /* 0x00000004170e7825 */ /* 0x001fe200078e022a */
[----:B------:R-:W3:Y:S03]  /*0ce0*/  @P2 LDG.E.EL R22, desc[UR6][R18.64] ;  /* 0x0000000612162981 */ /* 0x000ee6000c2e1900 */
[----:B------:R-:W-:Y:S01]  /*0cf0*/  IMAD.MOV.U32 R27, RZ, RZ, RZ ;  /* 0x000000ffff1b7224 */ /* 0x000fe200078e00ff */
[----:B------:R-:W3:Y:S01]  /*0d00*/  @P6 LDG.E.EL R24, desc[UR6][R14.64] ;  /* 0x000000060e186981 */ /* 0x000ee2000c2e1900 */
[----:B------:R-:W-:Y:S02]  /*0d10*/  IMAD.IADD R45, R11, 0x1, R10 ;  /* 0x000000010b2d7824 */ /* 0x000fe400078e020a */
[----:B------:R-:W-:-:S04]  /*0d20*/  IMAD.WIDE R16, R21, 0x4, R42 ;  /* 0x0000000415107825 */ /* 0x000fc800078e022a */
[----:B------:R-:W-:Y:S01]  /*0d30*/  IMAD.MOV.U32 R6, RZ, RZ, RZ ;  /* 0x000000ffff067224 */ /* 0x000fe200078e00ff */
[----:B------:R-:W3:Y:S01]  /*0d40*/  @P5 LDG.E.EL R27, desc[UR6][R16.64] ;  /* 0x00000006101b5981 */ /* 0x000ee2000c2e1900 */
[----:B------:R-:W-:-:S04]  /*0d50*/  IMAD.WIDE R44, R45, 0x4, R42 ;  /* 0x000000042d2c7825 */ /* 0x000fc800078e022a */
[----:B------:R-:W-:Y:S01]  /*0d60*/  IMAD.IADD R51, R9, 0x1, R10 ;  /* 0x0000000109337824 */ /* 0x000fe200078e020a */
[----:B------:R0:W3:Y:S01]  /*0d70*/  @P1 LDG.E.EL R6, desc[UR6][R44.64] ;  /* 0x000000062c061981 */ /* 0x0000e2000c2e1900 */
[----:B------:R-:W-:Y:S02]  /*0d80*/  IMAD.IADD R13, R81, 0x1, R82 ;  /* 0x00000001510d7824 */ /* 0x000fe400078e0252 */
[----:B------:R-:W-:Y:S01]  /*0d90*/  IMAD.MOV.U32 R23, RZ, RZ, RZ ;  /* 0x000000ffff177224 */ /* 0x000fe200078e00ff */
[----:B------:R-:W-:Y:S01]  /*0da0*/  CS2R R20, SRZ ;  /* 0x0000000000147805 */ /* 0x000fe2000001ff00 */
[----:B------:R-:W-:-:S04]  /*0db0*/  IMAD.WIDE R50, R51, 0x4, R42 ;  /* 0x0000000433327825 */ /* 0x000fc800078e022a */
[----:B------:R-:W-:Y:S01]  /*0dc0*/  IMAD.IADD R49, R83, 0x1, R8 ;  /* 0x0000000153317824 */ /* 0x000fe200078e0208 */
[----:B------:R1:W3:Y:S01]  /*0dd0*/  @P0 LDG.E.EL R23, desc[UR6][R50.64] ;  /* 0x0000000632170981 */ /* 0x0002e2000c2e1900 */
[----:B0-----:R-:W-:-:S04]  /*0de0*/  IMAD.WIDE R44, R13, 0x4, R42 ;  /* 0x000000040d2c7825 */ /* 0x001fc800078e022a */
[----:B------:R-:W-:Y:S01]  /*0df0*/  IMAD.WIDE R48, R49, 0x4, R42 ;  /* 0x0000000431307825 */ /* 0x000fe200078e022a */
[----:B------:R0:W3:Y:S03]  /*0e00*/  @P6 LDG.E.EL R21, desc[UR6][R44.64] ;  /* 0x000000062c156981 */ /* 0x0000e6000c2e1900 */
[----:B------:R-:W-:Y:S01]  /*0e10*/  IMAD.IADD R47, R55, 0x1, R90 ;  /* 0x00000001372f7824 */ /* 0x000fe200078e025a */
[----:B------:R-:W-:Y:S01]  /*0e20*/  CS2R R18, SRZ ;  /* 0x0000000000127805 */ /* 0x000fe2000001ff00 */
[----:B------:R0:W3:Y:S01]  /*0e30*/  @P4 LDG.E.EL R20, desc[UR6][R48.64] ;  /* 0x0000000630144981 */ /* 0x0000e2000c2e1900 */
[----:B------:R-:W-:Y:S02]  /*0e40*/  IMAD.IADD R17, R5, 0x1, R8 ;  /* 0x0000000105117824 */ /* 0x000fe400078e0208 */
[----:B------:R-:W-:Y:S01]  /*0e50*/  IMAD.WIDE R46, R47, 0x4, R42 ;  /* 0x000000042f2e7825 */ /* 0x000fe200078e022a */
[----:B------:R-:W-:-:S03]  /*0e60*/  CS2R R14, SRZ ;  /* 0x00000000000e7805 */ /* 0x000fc6000001ff00 */
[----:B------:R-:W-:Y:S01]  /*0e70*/  IMAD.IADD R85, R7, 0x1, R8 ;  /* 0x0000000107557824 */ /* 0x000fe200078e0208 */
[----:B------:R4:W3:Y:S01]  /*0e80*/  @P5 LDG.E.EL R18, desc[UR6][R46.64] ;  /* 0x000000062e125981 */ /* 0x0008e2000c2e1900 */
[----:B------:R-:W-:Y:S02]  /*0e90*/  IMAD.MOV.U32 R16, RZ, RZ, RZ ;  /* 0x000000ffff107224 */ /* 0x000fe400078e00ff */
[----:B-1----:R-:W-:-:S04]  /*0ea0*/  IMAD.WIDE R50, R17, 0x4, R42 ;  /* 0x0000000411327825 */ /* 0x002fc800078e022a */
[----:B0-----:R-:W-:Y:S01]  /*0eb0*/  IMAD.WIDE R44, R85, 0x4, R42 ;  /* 0x00000004552c7825 */ /* 0x001fe200078e022a */
[----:B------:R-:W3:Y:S03]  /*0ec0*/  @P3 LDG.E.EL R16, desc[UR6][R50.64] ;  /* 0x0000000632103981 */ /* 0x000ee6000c2e1900 */
[----:B------:R-:W-:Y:S01]  /*0ed0*/  IMAD.IADD R89, R83, 0x1, R90 ;  /* 0x0000000153597824 */ /* 0x000fe200078e025a */
[----:B------:R0:W3:Y:S01]  /*0ee0*/  @P2 LDG.E.EL R15, desc[UR6][R44.64] ;  /* 0x000000062c0f2981 */ /* 0x0000e2000c2e1900 */
[----:B------:R-:W-:Y:S02]  /*0ef0*/  IMAD.IADD R87, R11, 0x1, R8 ;  /* 0x000000010b577824 */ /* 0x000fe400078e0208 */
[----:B------:R-:W-:-:S04]  /*0f00*/  IMAD.WIDE R48, R89, 0x4, R42 ;  /* 0x0000000459307825 */ /* 0x000fc800078e022a */
[----:B------:R-:W-:Y:S01]  /*0f10*/  IMAD.MOV.U32 R13, RZ, RZ, RZ ;  /* 0x000000ffff0d7224 */ /* 0x000fe200078e00ff */
[----:B------:R-:W3:Y:S01]  /*0f20*/  @P4 LDG.E.EL R19, desc[UR6][R48.64] ;  /* 0x0000000630134981 */ /* 0x000ee2000c2e1900 */
[----:B----4-:R-:W-:-:S04]  /*0f30*/  IMAD.WIDE R46, R87, 0x4, R42 ;  /* 0x00000004572e7825 */ /* 0x010fc800078e022a */
[----:B------:R-:W-:Y:S01]  /*0f40*/  IMAD.IADD R87, R55, 0x1, R82 ;  /* 0x0000000137577824 */ /* 0x000fe200078e0252 */
[----:B------:R1:W4:Y:S01]  /*0f50*/  @P1 LDG.E.EL R13, desc[UR6][R46.64] ;  /* 0x000000062e0d1981 */ /* 0x000322000c2e1900 */
[----:B------:R-:W-:Y:S02]  /*0f60*/  IMAD.IADD R85, R9, 0x1, R8 ;  /* 0x0000000109557824 */ /* 0x000fe400078e0208 */
[----:B------:R-:W-:Y:S02]  /*0f70*/  IMAD.MOV.U32 R17, RZ, RZ, RZ ;  /* 0x000000ffff117224 */ /* 0x000fe400078e00ff */
[----:B0-----:R-:W-:-:S04]  /*0f80*/  IMAD.WIDE R44, R87, 0x4, R42 ;  /* 0x00000004572c7825 */ /* 0x001fc800078e022a */
[----:B-1----:R-:W-:Y:S01]  /*0f90*/  IMAD.WIDE R46, R85, 0x4, R42 ;  /* 0x00000004552e7825 */ /* 0x002fe200078e022a */
[----:B------:R0:W4:Y:S03]  /*0fa0*/  @P5 LDG.E.EL R17, desc[UR6][R44.64] ;  /* 0x000000062c115981 */ /* 0x000126000c2e1900 */
[----:B------:R-:W-:Y:S01]  /*0fb0*/  IMAD.IADD R89, R81, 0x1, R4 ;  /* 0x0000000151597824 */ /* 0x000fe200078e0204 */
[----:B------:R1:W4:Y:S01]  /*0fc0*/  @P0 LDG.E.EL R14, desc[UR6][R46.64] ;  /* 0x000000062e0e0981 */ /* 0x000322000c2e1900 */
[----:B------:R-:W-:Y:S02]  /*0fd0*/  IMAD.IADD R81, R83, 0x1, R82 ;  /* 0x0000000153517824 */ /* 0x000fe400078e0252 */
[----:B------:R-:W-:Y:S02]  /*0fe0*/  IMAD.MOV.U32 R8, RZ, RZ, RZ ;  /* 0x000000ffff087224 */ /* 0x000fe400078e00ff */
[----:B------:R-:W-:Y:S01]  /*0ff0*/  IMAD.WIDE R50, R81, 0x4, R42 ;  /* 0x0000000451327825 */ /* 0x000fe200078e022a */
[----:B------:R-:W-:-:S03]  /*1000*/  CS2R R84, SRZ ;  /* 0x0000000000547805 */ /* 0x000fc6000001ff00 */
[--C-:B------:R-:W-:Y:S01]  /*1010*/  IMAD.IADD R81, R5, 0x1, R90.reuse ;  /* 0x0000000105517824 */ /* 0x100fe200078e025a */
[----:B------:R1:W4:Y:S01]  /*1020*/  @P4 LDG.E.EL R8, desc[UR6][R50.64] ;  /* 0x0000000632084981 */ /* 0x000322000c2e1900 */
[----:B------:R-:W-:Y:S02]  /*1030*/  IMAD.IADD R87, R7, 0x1, R90 ;  /* 0x0000000107577824 */ /* 0x000fe400078e025a */
[----:B------:R-:W-:Y:S02]  /*1040*/  IMAD.MOV.U32 R10, RZ, RZ, RZ ;  /* 0x000000ffff0a7224 */ /* 0x000fe400078e00ff */
[----:B------:R-:W-:-:S04]  /*1050*/  IMAD.WIDE R48, R89, 0x4, R42 ;  /* 0x0000000459307825 */ /* 0x000fc800078e022a */
[--C-:B0-----:R-:W-:Y:S01]  /*1060*/  IMAD.WIDE R44, R81, 0x4, R42.reuse ;  /* 0x00000004512c7825 */ /* 0x101fe200078e022a */
[----:B------:R0:W4:Y:S03]  /*1070*/  @P6 LDG.E.EL R10, desc[UR6][R48.64] ;  /* 0x00000006300a6981 */ /* 0x000126000c2e1900 */
[----:B-1----:R-:W-:Y:S01]  /*1080*/  IMAD.WIDE R46, R87, 0x4, R42 ;  /* 0x00000004572e7825 */ /* 0x002fe200078e022a */
[----:B------:R1:W4:Y:S03]  /*1090*/  @P3 LDG.E.EL R85, desc[UR6][R44.64] ;  /* 0x000000062c553981 */ /* 0x000326000c2e1900 */
[----:B------:R-:W-:Y:S01]  /*10a0*/  IMAD.IADD R55, R55, 0x1, R4 ;  /* 0x0000000137377824 */ /* 0x000fe200078e0204 */
[----:B------:R-:W4:Y:S01]  /*10b0*/  @P2 LDG.E.EL R84, desc[UR6][R46.64] ;  /* 0x000000062e542981 */ /* 0x000f22000c2e1900 */
[----:B------:R-:W-:-:S02]  /*10c0*/  IMAD.MOV.U32 R86, RZ, RZ, RZ ;  /* 0x000000ffff567224 */ /* 0x000fc400078e00ff */
[----:B------:R-:W-:Y:S02]  /*10d0*/  IMAD.IADD R81, R11, 0x1, R90 ;  /* 0x000000010b517824 */ /* 0x000fe400078e025a */
[----:B------:R-:W-:Y:S01]  /*10e0*/  IMAD.WIDE R54, R55, 0x4, R42 ;  /* 0x0000000437367825 */ /* 0x000fe200078e022a */
[----:B------:R-:W-:-:S03]  /*10f0*/  CS2R R88, SRZ ;  /* 0x0000000000587805 */ /* 0x000fc6000001ff00 */
[----:B------:R-:W-:Y:S01]  /*1100*/  IMAD.IADD R51, R9, 0x1, R90 ;  /* 0x0000000109337824 */ /* 0x000fe200078e025a */
[----:B------:R1:W4:Y:S01]  /*1110*/  @P5 LDG.E.EL R86, desc[UR6][R54.64] ;  /* 0x0000000636565981 */ /* 0x000322000c2e1900 */
[----:B------:R-:W-:-:S04]  /*1120*/  IMAD.WIDE R80, R81, 0x4, R42 ;  /* 0x0000000451507825 */ /* 0x000fc800078e022a */
[----:B0-----:R-:W-:Y:S01]  /*1130*/  IMAD.IADD R49, R5, 0x1, R82 ;  /* 0x0000000105317824 */ /* 0x001fe200078e0252 */
[----:B------:R0:W4:Y:S01]  /*1140*/  @P1 LDG.E.EL R88, desc[UR6][R80.64] ;  /* 0x0000000650581981 */ /* 0x000122000c2e1900 */
[----:B------:R-:W-:Y:S02]  /*1150*/  IMAD.MOV.U32 R87, RZ, RZ, RZ ;  /* 0x000000ffff577224 */ /* 0x000fe400078e00ff */
[----:B------:R-:W-:-:S04]  /*1160*/  IMAD.WIDE R50, R51, 0x4, R42 ;  /* 0x0000000433327825 */ /* 0x000fc800078e022a */
[----:B------:R-:W-:Y:S01]  /*1170*/  IMAD.MOV.U32 R90, RZ, RZ, RZ ;  /* 0x000000ffff5a7224 */ /* 0x000fe200078e00ff */
[----:B------:R0:W4:Y:S01]  /*1180*/  @P0 LDG.E.EL R87, desc[UR6][R50.64] ;  /* 0x0000000632570981 */ /* 0x000122000c2e1900 */
[----:B------:R-:W-:-:S04]  /*1190*/  IMAD.WIDE R48, R49, 0x4, R42 ;  /* 0x0000000431307825 */ /* 0x000fc800078e022a */
[--C-:B-1----:R-:W-:Y:S01]  /*11a0*/  IMAD.IADD R45, R7, 0x1, R82.reuse ;  /* 0x00000001072d7824 */ /* 0x102fe200078e0252 */
[----:B------:R1:W4:Y:S01]  /*11b0*/  @P3 LDG.E.EL R90, desc[UR6][R48.64] ;  /* 0x00000006305a3981 */ /* 0x000322000c2e1900 */
[----:B------:R-:W-:Y:S02]  /*11c0*/  IMAD.IADD R55, R11, 0x1, R82 ;  /* 0x000000010b377824 */ /* 0x000fe400078e0252 */
[----:B------:R-:W-:Y:S02]  /*11d0*/  VIADD R78, R78, 0x3f ;  /* 0x0000003f4e4e7836 */ /* 0x000fe40000000000 */
[----:B------:R-:W-:Y:S01]  /*11e0*/  IMAD.WIDE R46, R45, 0x4, R42 ;  /* 0x000000042d2e7825 */ /* 0x000fe200078e022a */
[----:B0-----:R-:W-:-:S03]  /*11f0*/  CS2R R80, SRZ ;  /* 0x0000000000507805 */ /* 0x001fc6000001ff00 */
[----:B------:R-:W-:Y:S01]  /*1200*/  IMAD.WIDE R44, R55, 0x4, R42 ;  /* 0x00000004372c7825 */ /* 0x000fe200078e022a */
[----:B------:R0:W4:Y:S03]  /*1210*/  @P2 LDG.E.EL R89, desc[UR6][R46.64] ;  /* 0x000000062e592981 */ /* 0x000126000c2e1900 */
[----:B------:R-:W-:Y:S01]  /*1220*/  IMAD.IADD R55, R9, 0x1, R78 ;  /* 0x0000000109377824 */ /* 0x000fe200078e024e */
[----:B------:R0:W4:Y:S01]  /*1230*/  @P1 LDG.E.EL R81, desc[UR6][R44.64] ;  /* 0x000000062c511981 */ /* 0x000122000c2e1900 */
[----:B------:R-:W-:Y:S02]  /*1240*/  IMAD.IADD R91, R83, 0x1, R4 ;  /* 0x00000001535b7824 */ /* 0x000fe400078e0204 */
[----:B------:R-:W-:Y:S02]  /*1250*/  IMAD.MOV.U32 R78, RZ, RZ, RZ ;  /* 0x000000ffff4e7224 */ /* 0x000fe400078e00ff */
[----:B------:R-:W-:-:S04]  /*1260*/  IMAD.WIDE R50, R55, 0x4, R42 ;  /* 0x0000000437327825 */ /* 0x000fc800078e022a */
[----:B------:R-:W-:Y:S01]  /*1270*/  IMAD.MOV.U32 R83, RZ, RZ, RZ ;  /* 0x000000ffff537224 */ /* 0x000fe200078e00ff */
[----:B------:R-:W4:Y:S01]  /*1280*/  @P0 LDG.E.EL R78, desc[UR6][R50.64] ;  /* 0x00000006324e0981 */ /* 0x000f22000c2e1900 */
[----:B-1----:R-:W-:-:S04]  /*1290*/  IMAD.WIDE R48, R91, 0x4, R42 ;  /* 0x000000045b307825 */ /* 0x002fc800078e022a */
[--C-:B------:R-:W-:Y:S01]  /*12a0*/  IMAD.IADD R55, R5, 0x1, R4.reuse ;  /* 0x0000000105377824 */ /* 0x100fe200078e0204 */
[----:B------:R-:W4:Y:S01]  /*12b0*/  @P4 LDG.E.EL R83, desc[UR6][R48.64] ;  /* 0x0000000630534981 */ /* 0x000f22000c2e1900 */
[----:B------:R-:W-:Y:S02]  /*12c0*/  IMAD.IADD R5, R7, 0x1, R4 ;  /* 0x0000000107057824 */ /* 0x000fe400078e0204 */
[----:B------:R-:W-:Y:S02]  /*12d0*/  IMAD.MOV.U32 R7, RZ, RZ, RZ ;  /* 0x000000ffff077224 */ /* 0x000fe400078e00ff */
[----:B0-----:R-:W-:-:S04]  /*12e0*/  IMAD.WIDE R46, R5, 0x4, R42 ;  /* 0x00000004052e7825 */ /* 0x001fc800078e022a */
[----:B------:R-:W-:Y:S01]  /*12f0*/  IMAD.WIDE R54, R55, 0x4, R42 ;  /* 0x0000000437367825 */ /* 0x000fe200078e022a */
[----:B------:R-:W-:Y:S01]  /*1300*/  CS2R R44, SRZ ;  /* 0x00000000002c7805 */ /* 0x000fe2000001ff00 */
[----:B------:R-:W4:Y:S02]  /*1310*/  @P2 LDG.E.EL R80, desc[UR6][R46.64] ;  /* 0x000000062e502981 */ /* 0x000f24000c2e1900 */
[--C-:B------:R-:W-:Y:S02]  /*1320*/  IMAD.IADD R5, R11, 0x1, R4.reuse ;  /* 0x000000010b057824 */ /* 0x100fe400078e0204 */
[----:B------:R-:W-:Y:S01]  /*1330*/  IMAD.IADD R9, R9, 0x1, R4 ;  /* 0x0000000109097824 */ /* 0x000fe200078e0204 */
[----:B------:R-:W4:Y:S01]  /*1340*/  @P3 LDG.E.EL R7, desc[UR6][R54.64] ;  /* 0x0000000636073981 */ /* 0x000f22000c2e1900 */
[----:B------:R-:W-:-:S04]  /*1350*/  IMAD.WIDE R4, R5, 0x4, R42 ;  /* 0x0000000405047825 */ /* 0x000fc800078e022a */
[----:B------:R-:W-:Y:S01]  /*1360*/  IMAD.WIDE R42, R9, 0x4, R42 ;  /* 0x00000004092a7825 */ /* 0x000fe200078e022a */
[----:B------:R0:W4:Y:S04]  /*1370*/  @P1 LDG.E.EL R44, desc[UR6][R4.64] ;  /* 0x00000006042c1981 */ /* 0x000128000c2e1900 */
[----:B------:R-:W4:Y:S01]  /*1380*/  @P0 LDG.E.EL R45, desc[UR6][R42.64] ;  /* 0x000000062a2d0981 */ /* 0x000f22000c2e1900 */
[C---:B--2---:R-:W-:Y:S02]  /*1390*/  FSETP.GT.AND P0, PT, R79.reuse, R76, PT ;  /* 0x0000004c4f00720b */ /* 0x044fe40003f04000 */
[----:B------:R-:W-:-:S11]  /*13a0*/  FSETP.NAN.AND P1, PT, R79, R79, PT ;  /* 0x0000004f4f00720b */ /* 0x000fd60003f28000 */
[----:B------:R-:W-:-:S04]  /*13b0*/  @!P0 FSEL R79, R79, R76, P1 ;  /* 0x0000004c4f4f8208 */ /* 0x000fc80000800000 */
[----:B------:R-:W-:Y:S02]  /*13c0*/  FSETP.GEU.AND P1, PT, R79, R70, PT ;  /* 0x000000464f00720b */ /* 0x000fe40003f2e000 */
[----:B-----5:R-:W-:Y:S02]  /*13d0*/  FSETP.GT.AND P2, PT, R75, R74, PT ;  /* 0x0000004a4b00720b */ /* 0x020fe40003f44000 */
[----:B------:R-:W-:Y:S02]  /*13e0*/  FSETP.GT.AND P3, PT, R73, R72, PT ;  /* 0x000000484900720b */ /* 0x000fe40003f64000 */
[----:B------:R-:W-:Y:S02]  /*13f0*/  FSETP.NAN.AND P0, PT, R70, R70, PT ;  /* 0x000000464600720b */ /* 0x000fe40003f08000 */
[----:B------:R-:W-:-:S05]  /*1400*/  FSETP.NAN.AND P4, PT, R75, R75, PT ;  /* 0x0000004b4b00720b */ /* 0x000fca0003f88000 */
[----:B------:R-:W-:Y:S02]  /*1410*/  @P1 FSEL R70, R70, R79, P0 ;  /* 0x0000004f46461208 */ /* 0x000fe40000000000 */
[----:B------:R-:W-:Y:S02]  /*1420*/  FSETP.GT.AND P0, PT, R68, R77, PT ;  /* 0x0000004d4400720b */ /* 0x000fe40003f04000 */
[----:B------:R-:W-:Y:S02]  /*1430*/  FSETP.NAN.AND P5, PT, R73, R73, PT ;  /* 0x000000494900720b */ /* 0x000fe40003fa8000 */
[----:B------:R-:W-:Y:S02]  /*1440*/  FSETP.GEU.AND P1, PT, R70, R69, PT ;  /* 0x000000454600720b */ /* 0x000fe40003f2e000 */
[----:B------:R-:W-:Y:S02]  /*1450*/  @!P2 FSEL R75, R75, R74, P4 ;  /* 0x0000004a4b4ba208 */ /* 0x000fe40002000000 */
[----:B------:R-:W-:-:S02]  /*1460*/  @!P3 FSEL R73, R73, R72, P5 ;  /* 0x000000484949b208 */ /* 0x000fc40002800000 */
[C---:B------:R-:W-:Y:S02]  /*1470*/  FSETP.NAN.AND P4, PT, R68.reuse, R68, PT ;  /* 0x000000444400720b */ /* 0x040fe40003f88000 */
[----:B------:R-:W-:Y:S02]  /*1480*/  FSETP.GEU.AND P3, PT, R75, R66, PT ;  /* 0x000000424b00720b */ /* 0x000fe40003f6e000 */
[----:B------:R-:W-:Y:S02]  /*1490*/  FSETP.GEU.AND P2, PT, R73, R64, PT ;  /* 0x000000404900720b */ /* 0x000fe40003f4e000 */
[----:B------:R-:W-:Y:S02]  /*14a0*/  @!P0 FSEL R68, R68, R77, P4 ;  /* 0x0000004d44448208 */ /* 0x000fe40002000000 */
[----:B------:R-:W-:Y:S02]  /*14b0*/  FSETP.NAN.AND P5, PT, R69, R69, PT ;  /* 0x000000454500720b */ /* 0x000fe40003fa8000 */
[----:B------:R-:W-:-:S02]  /*14c0*/  FSETP.GEU.AND P0, PT, R68, R67, PT ;  /* 0x000000434400720b */ /* 0x000fc40003f0e000 */
[----:B------:R-:W-:Y:S02]  /*14d0*/  @P1 FSEL R69, R69, R70, P5 ;  /* 0x0000004645451208 */ /* 0x000fe40002800000 */
[----:B------:R-:W-:Y:S02]  /*14e0*/  FSETP.NAN.AND P4, PT, R66, R66, PT ;  /* 0x000000424200720b */ /* 0x000fe40003f88000 */
[----:B------:R-:W-:Y:S02]  /*14f0*/  FSETP.NAN.AND P5, PT, R64, R64, PT ;  /* 0x000000404000720b */ /* 0x000fe40003fa8000 */
[----:B------:R-:W-:Y:S02]  /*1500*/  FSETP.GT.AND P1, PT, R62, R71, PT ;  /* 0x000000473e00720b */ /* 0x000fe40003f24000 */
[----:B------:R-:W-:Y:S02]  /*1510*/  @P3 FSEL R66, R66, R75, P4 ;  /* 0x0000004b42423208 */ /* 0x000fe40002000000 */
[----:B------:R-:W-:-:S02]  /*1520*/  @P2 FSEL R64, R64, R73, P5 ;  /* 0x0000004940402208 */ /* 0x000fc40002800000 */
[----:B------:R-:W-:Y:S02]  /*1530*/  FSETP.NAN.AND P5, PT, R67, R67, PT ;  /* 0x000000434300720b */ /* 0x000fe40003fa8000 */
[----:B---3--:R-:W-:Y:S02]  /*1540*/  FSETP.GEU.AND P2, PT, R69, R60, PT ;  /* 0x0000003c4500720b */ /* 0x008fe40003f4e000 */
[----:B------:R-:W-:Y:S02]  /*1550*/  FSETP.GEU.AND P3, PT, R66, R53, PT ;  /* 0x000000354200720b */ /* 0x000fe40003f6e000 */
[----:B------:R-:W-:Y:S02]  /*1560*/  @P0 FSEL R67, R67, R68, P5 ;  /* 0x0000004443430208 */ /* 0x000fe40002800000 */
[----:B------:R-:W-:Y:S02]  /*1570*/  FSETP.NAN.AND P4, PT, R62, R62, PT ;  /* 0x0000003e3e00720b */ /* 0x000fe40003f88000 */
[----:B------:R-:W-:-:S02]  /*1580*/  FSETP.GEU.AND P0, PT, R67, R32, PT ;  /* 0x000000204300720b */ /* 0x000fc40003f0e000 */
[----:B------:R-:W-:Y:S02]  /*1590*/  FSETP.NAN.AND P5, PT, R60, R60, PT ;  /* 0x0000003c3c00720b */ /* 0x000fe40003fa8000 */
[----:B------:R-:W-:Y:S02]  /*15a0*/  @!P1 FSEL R62, R62, R71, P4 ;  /* 0x000000473e3e9208 */ /* 0x000fe40002000000 */
[----:B------:R-:W-:Y:S02]  /*15b0*/  FSETP.GEU.AND P1, PT, R64, R37, PT ;  /* 0x000000254000720b */ /* 0x000fe40003f2e000 */
[C---:B------:R-:W-:Y:S02]  /*15c0*/  FSETP.NAN.AND P4, PT, R53.reuse, R53, PT ;  /* 0x000000353500720b */ /* 0x040fe40003f88000 */
[----:B------:R-:W-:Y:S02]  /*15d0*/  @P2 FSEL R60, R60, R69, P5 ;  /* 0x000000453c3c2208 */ /* 0x000fe40002800000 */
[----:B------:R-:W-:-:S02]  /*15e0*/  @P3 FSEL R53, R53, R66, P4 ;  /* 0x0000004235353208 */ /* 0x000fc40002000000 */
[----:B------:R-:W-:Y:S02]  /*15f0*/  FSETP.GEU.AND P4, PT, R62, R63, PT ;  /* 0x0000003f3e00720b */ /* 0x000fe40003f8e000 */
[----:B------:R-:W-:Y:S02]  /*1600*/  FSETP.GEU.AND P5, PT, R60, R61, PT ;  /* 0x0000003d3c00720b */ /* 0x000fe40003fae000 */
[C---:B------:R-:W-:Y:S02]  /*1610*/  FSETP.NAN.AND P3, PT, R32.reuse, R32, PT ;  /* 0x000000202000720b */ /* 0x040fe40003f68000 */
[----:B------:R-:W-:Y:S02]  /*1620*/  FSETP.NAN.AND P2, PT, R37, R37, PT ;  /* 0x000000252500720b */ /* 0x000fe40003f48000 */
[----:B------:R-:W-:Y:S02]  /*1630*/  @P0 FSEL R32, R32, R67, P3 ;  /* 0x0000004320200208 */ /* 0x000fe40001800000 */
[----:B------:R-:W-:-:S02]  /*1640*/  FSETP.GT.AND P3, PT, R59, R58, PT ;  /* 0x0000003a3b00720b */ /* 0x000fc40003f64000 */
[----:B------:R-:W-:Y:S02]  /*1650*/  @P1 FSEL R37, R37, R64, P2 ;  /* 0x0000004025251208 */ /* 0x000fe40001000000 */
[----:B------:R-:W-:Y:S02]  /*1660*/  FSETP.GT.AND P2, PT, R57, R56, PT ;  /* 0x000000383900720b */ /* 0x000fe40003f44000 */
[----:B------:R-:W-:Y:S02]  /*1670*/  FSETP.NAN.AND P0, PT, R63, R63, PT ;  /* 0x0000003f3f00720b */ /* 0x000fe40003f08000 */
[----:B------:R-:W-:Y:S02]  /*1680*/  FSETP.NAN.AND P1, PT, R61, R61, PT ;  /* 0x0000003d3d00720b */ /* 0x000fe40003f28000 */
[----:B------:R-:W-:Y:S02]  /*1690*/  @P4 FSEL R63, R63, R62, P0 ;  /* 0x0000003e3f3f4208 */ /* 0x000fe40000000000 */
[----:B------:R-:W-:-:S02]  /*16a0*/  @P5 FSEL R61, R61, R60, P1 ;  /* 0x0000003c3d3d5208 */ /* 0x000fc40000800000 */
[----:B------:R-:W-:Y:S02]  /*16b0*/  FSETP.NAN.AND P4, PT, R59, R59, PT ;  /* 0x0000003b3b00720b */ /* 0x000fe40003f88000 */
[----:B------:R-:W-:Y:S02]  /*16c0*/  FSETP.GT.AND P1, PT, R52, R65, PT ;  /* 0x000000413400720b */ /* 0x000fe40003f24000 */
[----:B------:R-:W-:Y:S02]  /*16d0*/  FSETP.GEU.AND P0, PT, R63, R30, PT ;  /* 0x0000001e3f00720b */ /* 0x000fe40003f0e000 */
[----:B------:R-:W-:Y:S02]  /*16e0*/  FSETP.NAN.AND P5, PT, R57, R57, PT ;  /* 0x000000393900720b */ /* 0x000fe40003fa8000 */
[----:B------:R-:W-:Y:S02]  /*16f0*/  @!P3 FSEL R59, R59, R58, P4 ;  /* 0x0000003a3b3bb208 */ /* 0x000fe40002000000 */
[----:B------:R-:W-:-:S02]  /*1700*/  @!P2 FSEL R57, R57, R56, P5 ;  /* 0x000000383939a208 */ /* 0x000fc40002800000 */
[----:B------:R-:W-:Y:S02]  /*1710*/  FSETP.GEU.AND P3, PT, R61, R40, PT ;  /* 0x000000283d00720b */ /* 0x000fe40003f6e000 */
[----:B------:R-:W-:Y:S02]  /*1720*/  FSETP.GEU.AND P2, PT, R59, R38, PT ;  /* 0x000000263b00720b */ /* 0x000fe40003f4e000 */
[----:B------:R-:W-:Y:S02]  /*1730*/  FSETP.NAN.AND P4, PT, R52, R52, PT ;  /* 0x000000343400720b */ /* 0x000fe40003f88000 */
[----:B------:R-:W-:Y:S02]  /*1740*/  FSETP.NAN.AND P5, PT, R30, R30, PT ;  /* 0x0000001e1e00720b */ /* 0x000fe40003fa8000 */
[----:B------:R-:W-:Y:S02]  /*1750*/  @!P1 FSEL R52, R52, R65, P4 ;  /* 0x0000004134349208 */ /* 0x000fe40002000000 */
[----:B------:R-:W-:-:S02]  /*1760*/  @P0 FSEL R30, R30, R63, P5 ;  /* 0x0000003f1e1e0208 */ /* 0x000fc40002800000 */
[----:B------:R-:W-:Y:S02]  /*1770*/  FSETP.GEU.AND P1, PT, R57, R36, PT ;  /* 0x000000243900720b */ /* 0x000fe40003f2e000 */
[----:B------:R-:W-:Y:S02]  /*1780*/  FSETP.NAN.AND P5, PT, R40, R40, PT ;  /* 0x000000282800720b */ /* 0x000fe40003fa8000 */
[----:B------:R-:W-:Y:S02]  /*1790*/  FSETP.GEU.AND P0, PT, R52, R41, PT ;  /* 0x000000293400720b */ /* 0x000fe40003f0e000 */
[----:B------:R-:W-:Y:S02]  /*17a0*/  FSETP.NAN.AND P4, PT, R38, R38, PT ;  /* 0x000000262600720b */ /* 0x000fe40003f88000 */
[----:B------:R-:W-:Y:S02]  /*17b0*/  @P3 FSEL R40, R40, R61, P5 ;  /* 0x0000003d28283208 */ /* 0x000fe40002800000 */
[----:B------:R-:W-:-:S02]  /*17c0*/  @P2 FSEL R38, R38, R59, P4 ;  /* 0x0000003b26262208 */ /* 0x000fc40002000000 */
[----:B------:R-:W-:Y:S02]  /*17d0*/  FSETP.GEU.AND P2, PT, R53, R34, PT ;  /* 0x000000223500720b */ /* 0x000fe40003f4e000 */
[----:B------:R-:W-:Y:S02]  /*17e0*/  FSETP.NAN.AND P4, PT, R36, R36, PT ;  /* 0x000000242400720b */ /* 0x000fe40003f88000 */
[----:B------:R-:W-:Y:S02]  /*17f0*/  FSETP.GEU.AND P3, PT, R40, R39, PT ;  /* 0x000000272800720b */ /* 0x000fe40003f6e000 */
[C---:B------:R-:W-:Y:S02]  /*1800*/  FSETP.NAN.AND P5, PT, R41.reuse, R41, PT ;  /* 0x000000292900720b */ /* 0x040fe40003fa8000 */
[----:B------:R-:W-:Y:S02]  /*1810*/  @P1 FSEL R36, R36, R57, P4 ;  /* 0x0000003924241208 */ /* 0x000fe40002000000 */
[----:B------:R-:W-:-:S02]  /*1820*/  @P0 FSEL R41, R41, R52, P5 ;  /* 0x0000003429290208 */ /* 0x000fc40002800000 */
[----:B------:R-:W-:Y:S02]  /*1830*/  FSETP.NAN.AND P0, PT, R34, R34, PT ;  /* 0x000000222200720b */ /* 0x000fe40003f08000 */
[----:B------:R-:W-:Y:S02]  /*1840*/  FSETP.GEU.AND P4, PT, R36, R31, PT ;  /* 0x0000001f2400720b */ /* 0x000fe40003f8e000 */
[----:B------:R-:W-:Y:S02]  /*1850*/  FSETP.GEU.AND P5, PT, R38, R33, PT ;  /* 0x000000212600720b */ /* 0x000fe40003fae000 */
[C---:B------:R-:W-:Y:S02]  /*1860*/  FSETP.NAN.AND P1, PT, R39.reuse, R39, PT ;  /* 0x000000272700720b */ /* 0x040fe40003f28000 */
[----:B------:R-:W-:Y:S02]  /*1870*/  @P2 FSEL R34, R34, R53, P0 ;  /* 0x0000003522222208 */ /* 0x000fe40000000000 */
[----:B------:R-:W-:-:S02]  /*1880*/  @P3 FSEL R39, R39, R40, P1 ;  /* 0x0000002827273208 */ /* 0x000fc40000800000 */
[----:B------:R-:W-:Y:S02]  /*1890*/  FSETP.GEU.AND P1, PT, R34, R35, PT ;  /* 0x000000232200720b */ /* 0x000fe40003f2e000 */
[----:B------:R-:W-:Y:S02]  /*18a0*/  FSETP.GEU.AND P0, PT, R41, R26, PT ;  /* 0x0000001a2900720b */ /* 0x000fe40003f0e000 */
[----:B------:R-:W-:Y:S02]  /*18b0*/  FSETP.NAN.AND P3, PT, R31, R31, PT ;  /* 0x0000001f1f00720b */ /* 0x000fe40003f68000 */
[----:B------:R-:W-:Y:S02]  /*18c0*/  FSETP.NAN.AND P2, PT, R33, R33, PT ;  /* 0x000000212100720b */ /* 0x000fe40003f48000 */
[----:B------:R-:W-:Y:S02]  /*18d0*/  @P4 FSEL R31, R31, R36, P3 ;  /* 0x000000241f1f4208 */ /* 0x000fe40001800000 */
[----:B------:R-:W-:-:S02]  /*18e0*/  @P5 FSEL R33, R33, R38, P2 ;  /* 0x0000002621215208 */ /* 0x000fc40001000000 */
[----:B------:R-:W-:Y:S02]  /*18f0*/  FSETP.GEU.AND P3, PT, R39, R12, PT ;  /* 0x0000000c2700720b */ /* 0x000fe40003f6e000 */
[----:B------:R-:W-:Y:S02]  /*1900*/  FSETP.GEU.AND P2, PT, R37, R28, PT ;  /* 0x0000001c2500720b */ /* 0x000fe40003f4e000 */
[C---:B------:R-:W-:Y:S02]  /*1910*/  FSETP.NAN.AND P5, PT, R35.reuse, R35, PT ;  /* 0x000000232300720b */ /* 0x040fe40003fa8000 */
[----:B------:R-:W-:Y:S02]  /*1920*/  FSETP.NAN.AND P4, PT, R26, R26, PT ;  /* 0x0000001a1a00720b */ /* 0x000fe40003f88000 */
[----:B------:R-:W-:Y:S02]  /*1930*/  @P1 FSEL R35, R35, R34, P5 ;  /* 0x0000002223231208 */ /* 0x000fe40002800000 */
[----:B------:R-:W-:-:S02]  /*1940*/  FSETP.GEU.AND P1, PT, R32, R29, PT ;  /* 0x0000001d2000720b */ /* 0x000fc40003f2e000 */
[----:B------:R-:W-:Y:S02]  /*1950*/  @P0 FSEL R26, R26, R41, P4 ;  /* 0x000000291a1a0208 */ /* 0x000fe40002000000 */
[----:B------:R-:W-:Y:S02]  /*1960*/  FSETP.NAN.AND P5, PT, R12, R12, PT ;  /* 0x0000000c0c00720b */ /* 0x000fe40003fa8000 */
[----:B------:R-:W-:Y:S02]  /*1970*/  FSETP.GEU.AND P0, PT, R30, R25, PT ;  /* 0x000000191e00720b */ /* 0x000fe40003f0e000 */
[----:B------:R-:W-:Y:S02]  /*1980*/  FSETP.NAN.AND P4, PT, R28, R28, PT ;  /* 0x0000001c1c00720b */ /* 0x000fe40003f88000 */
[----:B------:R-:W-:Y:S02]  /*1990*/  @P3 SEL R12, R12, R39, P5 ;  /* 0x000000270c0c3207 */ /* 0x000fe40002800000 */
[----:B------:R-:W-:-:S02]  /*19a0*/  @P2 FSEL R28, R28, R37, P4 ;  /* 0x000000251c1c2208 */ /* 0x000fc40002000000 */
[----:B------:R-:W-:Y:S02]  /*19b0*/  FSETP.GEU.AND P3, PT, R35, R24, PT ;  /* 0x000000182300720b */ /* 0x000fe40003f6e000 */
[----:B------:R-:W-:Y:S02]  /*19c0*/  FSETP.NAN.AND P4, PT, R29, R29, PT ;  /* 0x0000001d1d00720b */ /* 0x000fe40003f88000 */
[----:B------:R-:W-:Y:S02]  /*19d0*/  FSETP.GEU.AND P2, PT, R33, R22, PT ;  /* 0x000000162100720b */ /* 0x000fe40003f4e000 */
[----:B------:R-:W-:Y:S02]  /*19e0*/  FSETP.NAN.AND P5, PT, R25, R25, PT ;  /* 0x000000191900720b */ /* 0x000fe40003fa8000 */
[----:B------:R-:W-:Y:S02]  /*19f0*/  @P1 FSEL R29, R29, R32, P4 ;  /* 0x000000201d1d1208 */ /* 0x000fe40002000000 */
[----:B------:R-:W-:-:S02]  /*1a00*/  FSETP.GEU.AND P1, PT, R28, R27, PT ;  /* 0x0000001b1c00720b */ /* 0x000fc40003f2e000 */
[----:B------:R-:W-:Y:S02]  /*1a10*/  @P0 FSEL R25, R25, R30, P5 ;  /* 0x0000001e19190208 */ /* 0x000fe40002800000 */
[----:B------:R-:W-:Y:S02]  /*1a20*/  FSETP.NAN.AND P5, PT, R24, R24, PT ;  /* 0x000000181800720b */ /* 0x000fe40003fa8000 */
[----:B------:R-:W-:Y:S02]  /*1a30*/  FSETP.GEU.AND P0, PT, R31, R6, PT ;  /* 0x000000061f00720b */ /* 0x000fe40003f0e000 */
[----:B------:R-:W-:Y:S02]  /*1a40*/  FSETP.NAN.AND P4, PT, R22, R22, PT ;  /* 0x000000161600720b */ /* 0x000fe40003f88000 */
[----:B------:R-:W-:Y:S02]  /*1a50*/  @P3 FSEL R24, R24, R35, P5 ;  /* 0x0000002318183208 */ /* 0x000fe40002800000 */
[----:B------:R-:W-:-:S02]  /*1a60*/  FSETP.NAN.AND P5, PT, R27, R27, PT ;  /* 0x0000001b1b00720b */ /* 0x000fc40003fa8000 */
[----:B------:R-:W-:Y:S02]  /*1a70*/  FSETP.GEU.AND P3, PT, R26, R23, PT ;  /* 0x000000171a00720b */ /* 0x000fe40003f6e000 */
[----:B------:R-:W-:Y:S02]  /*1a80*/  @P2 FSEL R22, R22, R33, P4 ;  /* 0x0000002116162208 */ /* 0x000fe40002000000 */
        /* <DEDUP_REMOVED lines=10> */
[----:B------:R-:W-:Y:S02]  /*1b30*/  @P2 FSEL R21, R21, R24, P5 ;  /* 0x0000001815152208 */ /* 0x000fe40002800000 */
[----:B------:R-:W-:Y:S02]  /*1b40*/  FSETP.GEU.AND P3, PT, R25, R16, PT ;  /* 0x000000101900720b */ /* 0x000fe40003f6e000 */
[----:B------:R-:W-:Y:S02]  /*1b50*/  FSETP.GEU.AND P2, PT, R22, R15, PT ;  /* 0x0000000f1600720b */ /* 0x000fe40003f4e000 */
[----:B------:R-:W-:Y:S02]  /*1b60*/  @P1 FSEL R20, R20, R29, P4 ;  /* 0x0000001d14141208 */ /* 0x000fe40002000000 */
[----:B------:R-:W-:Y:S02]  /*1b70*/  FSETP.NAN.AND P5, PT, R18, R18, PT ;  /* 0x000000121200720b */ /* 0x000fe40003fa8000 */
[----:B------:R-:W-:-:S02]  /*1b80*/  FSETP.GEU.AND P1, PT, R20, R19, PT ;  /* 0x000000131400720b */ /* 0x000fc40003f2e000 */
[----:B------:R-:W-:Y:S02]  /*1b90*/  @P0 FSEL R18, R18, R27, P5 ;  /* 0x0000001b12120208 */ /* 0x000fe40002800000 */
[----:B------:R-:W-:Y:S02]  /*1ba0*/  FSETP.NAN.AND P4, PT, R16, R16, PT ;  /* 0x000000101000720b */ /* 0x000fe40003f88000 */
[----:B----4-:R-:W-:Y:S02]  /*1bb0*/  FSETP.GEU.AND P0, PT, R6, R13, PT ;  /* 0x0000000d0600720b */ /* 0x010fe40003f0e000 */
        /* <DEDUP_REMOVED lines=9> */
[C---:B------:R-:W-:Y:S02]  /*1c50*/  FSETP.NAN.AND P4, PT, R14.reuse, R14, PT ;  /* 0x0000000e0e00720b */ /* 0x040fe40003f88000 */
[----:B------:R-:W-:Y:S02]  /*1c60*/  FSETP.NAN.AND P5, PT, R17, R17, PT ;  /* 0x000000111100720b */ /* 0x000fe40003fa8000 */
[----:B------:R-:W-:Y:S02]  /*1c70*/  FSETP.GEU.AND P1, PT, R19, R8, PT ;  /* 0x000000081300720b */ /* 0x000fe40003f2e000 */
[----:B------:R-:W-:Y:S02]  /*1c80*/  FSETP.GEU.AND P0, PT, R21, R10, PT ;  /* 0x0000000a1500720b */ /* 0x000fe40003f0e000 */
[----:B------:R-:W-:Y:S02]  /*1c90*/  @P2 FSEL R17, R17, R18, P5 ;  /* 0x0000001211112208 */ /* 0x000fe40002800000 */
[----:B------:R-:W-:-:S02]  /*1ca0*/  @P3 FSEL R14, R14, R23, P4 ;  /* 0x000000170e0e3208 */ /* 0x000fc40002000000 */
[----:B------:R-:W-:Y:S02]  /*1cb0*/  FSETP.GEU.AND P3, PT, R16, R85, PT ;  /* 0x000000551000720b */ /* 0x000fe40003f6e000 */
[----:B------:R-:W-:Y:S02]  /*1cc0*/  FSETP.GEU.AND P2, PT, R15, R84, PT ;  /* 0x000000540f00720b */ /* 0x000fe40003f4e000 */
[----:B------:R-:W-:Y:S02]  /*1cd0*/  FSETP.NAN.AND P5, PT, R8, R8, PT ;  /* 0x000000080800720b */ /* 0x000fe40003fa8000 */
[----:B------:R-:W-:Y:S02]  /*1ce0*/  FSETP.NAN.AND P6, PT, R10, R10, PT ;  /* 0x0000000a0a00720b */ /* 0x000fe40003fc8000 */
[----:B------:R-:W-:Y:S02]  /*1cf0*/  @P1 FSEL R8, R8, R19, P5 ;  /* 0x0000001308081208 */ /* 0x000fe40002800000 */
[----:B------:R-:W-:-:S02]  /*1d00*/  FSETP.GEU.AND P4, PT, R17, R86, PT ;  /* 0x000000561100720b */ /* 0x000fc40003f8e000 */
[----:B------:R-:W-:Y:S02]  /*1d10*/  FSETP.NAN.AND P1, PT, R85, R85, PT ;  /* 0x000000555500720b */ /* 0x000fe40003f28000 */
[----:B------:R-:W-:Y:S02]  /*1d20*/  FSETP.NAN.AND P5, PT, R84, R84, PT ;  /* 0x000000545400720b */ /* 0x000fe40003fa8000 */
[----:B------:R-:W-:Y:S02]  /*1d30*/  @P0 SEL R10, R10, R21, P6 ;  /* 0x000000150a0a0207 */ /* 0x000fe40003000000 */
[----:B------:R-:W-:Y:S01]  /*1d40*/  FSETP.GEU.AND P0, PT, R13, R88, PT ;  /* 0x000000580d00720b */ /* 0x000fe20003f0e000 */
[----:B------:R-:W0:Y:S01]  /*1d50*/  S2R R9, SR_TID.X ;  /* 0x0000000000097919 */ /* 0x000e220000002100 */
[----:B------:R-:W-:Y:S02]  /*1d60*/  @P3 FSEL R85, R85, R16, P1 ;  /* 0x0000001055553208 */ /* 0x000fe40000800000 */
[----:B------:R-:W-:-:S02]  /*1d70*/  @P2 FSEL R84, R84, R15, P5 ;  /* 0x0000000f54542208 */ /* 0x000fc40002800000 */
[----:B------:R-:W-:Y:S02]  /*1d80*/  FSETP.GEU.AND P2, PT, R14, R87, PT ;  /* 0x000000570e00720b */ /* 0x000fe40003f4e000 */
[----:B------:R-:W-:Y:S02]  /*1d90*/  FSETP.GEU.AND P1, PT, R85, R90, PT ;  /* 0x0000005a5500720b */ /* 0x000fe40003f2e000 */
[----:B------:R-:W-:Y:S02]  /*1da0*/  FSETP.NAN.AND P6, PT, R86, R86, PT ;  /* 0x000000565600720b */ /* 0x000fe40003fc8000 */
[----:B------:R-:W-:Y:S02]  /*1db0*/  FSETP.NAN.AND P3, PT, R88, R88, PT ;  /* 0x000000585800720b */ /* 0x000fe40003f68000 */
[----:B------:R-:W-:Y:S02]  /*1dc0*/  @P4 SEL R86, R86, R17, P6 ;  /* 0x0000001156564207 */ /* 0x000fe40003000000 */
[----:B------:R-:W-:Y:S01]  /*1dd0*/  FSETP.NAN.AND P4, PT, R87, R87, PT ;  /* 0x000000575700720b */ /* 0x000fe20003f88000 */
[----:B------:R-:W1:Y:S01]  /*1de0*/  S2UR UR5, SR_CgaCtaId ;  /* 0x00000000000579c3 */ /* 0x000e620000008800 */
[----:B------:R-:W-:-:S02]  /*1df0*/  @P0 FSEL R88, R88, R13, P3 ;  /* 0x0000000d58580208 */ /* 0x000fc40001800000 */
[----:B------:R-:W-:Y:S02]  /*1e00*/  FSETP.NAN.AND P5, PT, R90, R90, PT ;  /* 0x0000005a5a00720b */ /* 0x000fe40003fa8000 */
[----:B------:R-:W-:Y:S02]  /*1e10*/  FSETP.GEU.AND P0, PT, R84, R89, PT ;  /* 0x000000595400720b */ /* 0x000fe40003f0e000 */
[----:B------:R-:W-:Y:S02]  /*1e20*/  @P2 FSEL R87, R87, R14, P4 ;  /* 0x0000000e57572208 */ /* 0x000fe40002000000 */
[----:B------:R-:W-:Y:S02]  /*1e30*/  FSETP.GEU.AND P3, PT, R88, R81, PT ;  /* 0x000000515800720b */ /* 0x000fe40003f6e000 */
[----:B------:R-:W-:Y:S02]  /*1e40*/  @P1 FSEL R90, R90, R85, P5 ;  /* 0x000000555a5a1208 */ /* 0x000fe40002800000 */
[----:B------:R-:W-:-:S02]  /*1e50*/  FSETP.GEU.AND P1, PT, R87, R78, PT ;  /* 0x0000004e5700720b */ /* 0x000fc40003f2e000 */
[----:B------:R-:W-:Y:S02]  /*1e60*/  FSETP.GEU.AND P2, PT, R8, R83, PT ;  /* 0x000000530800720b */ /* 0x000fe40003f4e000 */
[----:B------:R-:W-:Y:S02]  /*1e70*/  FSETP.NAN.AND P4, PT, R89, R89, PT ;  /* 0x000000595900720b */ /* 0x000fe40003f88000 */
[----:B------:R-:W-:Y:S02]  /*1e80*/  FSETP.NAN.AND P5, PT, R81, R81, PT ;  /* 0x000000515100720b */ /* 0x000fe40003fa8000 */
[----:B------:R-:W-:Y:S02]  /*1e90*/  @P0 FSEL R89, R89, R84, P4 ;  /* 0x0000005459590208 */ /* 0x000fe40002000000 */
[----:B------:R-:W-:Y:S02]  /*1ea0*/  FSETP.NAN.AND P4, PT, R78, R78, PT ;  /* 0x0000004e4e00720b */ /* 0x000fe40003f88000 */
[----:B------:R-:W-:-:S02]  /*1eb0*/  @P3 FSEL R81, R81, R88, P5 ;  /* 0x0000005851513208 */ /* 0x000fc40002800000 */
[----:B------:R-:W-:Y:S02]  /*1ec0*/  FSETP.NAN.AND P5, PT, R83, R83, PT ;  /* 0x000000535300720b */ /* 0x000fe40003fa8000 */
[----:B------:R-:W-:Y:S02]  /*1ed0*/  FSETP.GEU.AND P0, PT, R90, R7, PT ;  /* 0x000000075a00720b */ /* 0x000fe40003f0e000 */
[----:B------:R-:W-:Y:S02]  /*1ee0*/  FSETP.GEU.AND P3, PT, R89, R80, PT ;  /* 0x000000505900720b */ /* 0x000fe40003f6e000 */
[----:B------:R-:W-:Y:S01]  /*1ef0*/  @P1 FSEL R78, R78, R87, P4 ;  /* 0x000000574e4e1208 */ /* 0x000fe20002000000 */
[----:B0-----:R-:W-:Y:S01]  /*1f00*/  IMAD.SHL.U32 R4, R9, 0x20, RZ ;  /* 0x0000002009047824 */ /* 0x001fe200078e00ff */
[----:B------:R-:W-:Y:S01]  /*1f10*/  SHF.R.U32.HI R5, RZ, 0x5, R9 ;  /* 0x00000005ff057819 */ /* 0x000fe20000011609 */
[----:B------:R-:W-:Y:S01]  /*1f20*/  UMOV UR4, 0x400 ;  /* 0x0000040000047882 */ /* 0x000fe20000000000 */
[----:B------:R-:W-:-:S02]  /*1f30*/  @P2 SEL R83, R83, R8, P5 ;  /* 0x0000000853532207 */ /* 0x000fc40002800000 */
[----:B------:R-:W-:Y:S02]  /*1f40*/  FSETP.GEU.AND P2, PT, R81, R44, PT ;  /* 0x0000002c5100720b */ /* 0x000fe40003f4e000 */
[----:B------:R-:W-:Y:S01]  /*1f50*/  FSETP.GEU.AND P1, PT, R78, R45, PT ;  /* 0x0000002d4e00720b */ /* 0x000fe20003f2e000 */
[----:B-1----:R-:W-:Y:S01]  /*1f60*/  UPRMT UR4, UR5, 0x654, UR4 ;  /* 0x0000065405047896 */ /* 0x002fe20008000004 */
[----:B------:R-:W-:Y:S02]  /*1f70*/  SGXT.U32 R5, R5, 0x2 ;  /* 0x000000020505781a */ /* 0x000fe40000000000 */
[----:B------:R-:W-:Y:S02]  /*1f80*/  LOP3.LUT R4, R4, 0x3e0, RZ, 0xc0, !PT ;  /* 0x000003e004047812 */ /* 0x000fe400078ec0ff */
[----:B------:R-:W-:Y:S02]  /*1f90*/  FSETP.NAN.AND P4, PT, R7, R7, PT ;  /* 0x000000070700720b */ /* 0x000fe40003f88000 */
[----:B------:R-:W-:-:S02]  /*1fa0*/  FSETP.NAN.AND P5, PT, R80, R80, PT ;  /* 0x000000505000720b */ /* 0x000fc40003fa8000 */
[C---:B------:R-:W-:Y:S02]  /*1fb0*/  LOP3.LUT R5, R4.reuse, R5, RZ, 0xfc, !PT ;  /* 0x0000000504057212 */ /* 0x040fe400078efcff */
[----:B------:R-:W-:Y:S02]  /*1fc0*/  LEA.HI R4, R4, UR4, RZ, 0x1f ;  /* 0x0000000404047c11 */ /* 0x000fe4000f8ff8ff */
[----:B------:R-:W-:Y:S02]  /*1fd0*/  @P0 SEL R7, R7, R90, P4 ;  /* 0x0000005a07070207 */ /* 0x000fe40002000000 */
[----:B------:R-:W-:Y:S02]  /*1fe0*/  @P3 SEL R80, R80, R89, P5 ;  /* 0x0000005950503207 */ /* 0x000fe40002800000 */
[C---:B------:R-:W-:Y:S02]  /*1ff0*/  FSETP.NAN.AND P0, PT, R44.reuse, R44, PT ;  /* 0x0000002c2c00720b */ /* 0x040fe40003f08000 */
[----:B------:R-:W-:Y:S01]  /*2000*/  FSETP.NAN.AND P3, PT, R45, R45, PT ;  /* 0x0000002d2d00720b */ /* 0x000fe20003f68000 */
[----:B------:R-:W-:Y:S01]  /*2010*/  IMAD R15, R5, 0x4, R4 ;  /* 0x00000004050f7824 */ /* 0x000fe200078e0204 */
[----:B------:R-:W-:-:S02]  /*2020*/  @P2 SEL R44, R44, R81, P0 ;  /* 0x000000512c2c2207 */ /* 0x000fc40000000000 */
[----:B------:R-:W-:Y:S02]  /*2030*/  @P1 SEL R45, R45, R78, P3 ;  /* 0x0000004e2d2d1207 */ /* 0x000fe40001800000 */
[----:B------:R0:W-:Y:S04]  /*2040*/  STS [R15], R12 ;  /* 0x0000000c0f007388 */ /* 0x0001e80000000800 */
[----:B------:R-:W-:Y:S04]  /*2050*/  STS [R15+0x10], R10 ;  /* 0x0000100a0f007388 */ /* 0x000fe80000000800 */
[----:B------:R-:W-:Y:S04]  /*2060*/  STS [R15+0x20], R86 ;  /* 0x000020560f007388 */ /* 0x000fe80000000800 */
[----:B------:R-:W-:Y:S04]  /*2070*/  STS [R15+0x30], R83 ;  /* 0x000030530f007388 */ /* 0x000fe80000000800 */
[----:B------:R1:W-:Y:S04]  /*2080*/  STS [R15+0x40], R7 ;  /* 0x000040070f007388 */ /* 0x0003e80000000800 */
[----:B------:R-:W-:Y:S04]  /*2090*/  STS [R15+0x50], R80 ;  /* 0x000050500f007388 */ /* 0x000fe80000000800 */
[----:B------:R-:W-:Y:S04]  /*20a0*/  STS [R15+0x60], R44 ;  /* 0x0000602c0f007388 */ /* 0x000fe80000000800 */
[----:B------:R-:W-:Y:S01]  /*20b0*/  STS [R15+0x70], R45 ;  /* 0x0000702d0f007388 */ /* 0x000fe20000000800 */
[----:B------:R-:W-:-:S02]  /*20c0*/  IMAD.SHL.U32 R4, R9, 0x2, RZ ;  /* 0x0000000209047824 */ /* 0x000fc400078e00ff */
[----:B0-----:R-:W-:-:S03]  /*20d0*/  IMAD.SHL.U32 R12, R9, 0x4, RZ ;  /* 0x00000004090c7824 */ /* 0x001fc600078e00ff */
[----:B------:R-:W-:Y:S02]  /*20e0*/  LOP3.LUT R4, R4, 0xf0, RZ, 0xc0, !PT ;  /* 0x000000f004047812 */ /* 0x000fe400078ec0ff */
[----:B------:R-:W-:-:S03]  /*20f0*/  LOP3.LUT R12, R12, 0x1fc, RZ, 0xc0, !PT ;  /* 0x000001fc0c0c7812 */ /* 0x000fc600078ec0ff */
[----:B------:R-:W-:-:S04]  /*2100*/  VIADD R5, R4, UR4 ;  /* 0x0000000404057c36 */ /* 0x000fc80008000000 */
[----:B------:R-:W-:Y:S01]  /*2110*/  IMAD R8, R12, 0x4, R5 ;  /* 0x000000040c087824 */ /* 0x000fe200078e0205 */
[----:B------:R-:W-:Y:S01]  /*2120*/  BAR.SYNC.DEFER_BLOCKING 0x0 ;  /* 0x0000000000007b1d */ /* 0x000fe20000010000 */
[----:B------:R-:W-:-:S05]  /*2130*/  IMAD.SHL.U32 R5, R3, 0x4, RZ ;  /* 0x0000000403057824 */ /* 0x000fca00078e00ff */
[----:B------:R-:W-:Y:S02]  /*2140*/  LOP3.LUT R2, R2, 0x1c, R5, 0xf8, !PT ;  /* 0x0000001c02027812 */ /* 0x000fe400078ef805 */
[----:B------:R-:W0:Y:S02]  /*2150*/  LDC.64 R4, c[0x0][0x218] ;  /* 0x00008600ff047b82 */ /* 0x000e240000000a00 */
[----:B------:R-:W-:Y:S02]  /*2160*/  SHF.R.S32.HI R13, RZ, 0x1f, R2 ;  /* 0x0000001fff0d7819 */ /* 0x000fe40000011402 */
[----:B------:R-:W-:Y:S01]  /*2170*/  SHF.R.U32.HI R3, RZ, 0x3, R3 ;  /* 0x00000003ff037819 */ /* 0x000fe20000011603 */
[----:B------:R-:W2:Y:S01]  /*2180*/  LDS.128 R8, [R8] ;  /* 0x0000000008087984 */ /* 0x000ea20000000c00 */
[----:B------:R-:W-:Y:S02]  /*2190*/  LEA.HI R13, R13, R2, RZ, 0x6 ;  /* 0x000000020d0d7211 */ /* 0x000fe400078f30ff */
[----:B------:R-:W-:-:S02]  /*21a0*/  SGXT.U32 R3, R3, 0x4 ;  /* 0x000000040303781a */ /* 0x000fc40000000000 */
[----:B-1----:R-:W-:Y:S02]  /*21b0*/  LOP3.LUT R7, R13, 0xffffffc0, RZ, 0xc0, !PT ;  /* 0xffffffc00d077812 */ /* 0x002fe400078ec0ff */
[----:B------:R-:W-:Y:S02]  /*21c0*/  LOP3.LUT R3, R0, R3, RZ, 0xfc, !PT ;  /* 0x0000000300037212 */ /* 0x000fe400078efcff */
[----:B------:R-:W-:Y:S01]  /*21d0*/  SHF.R.S32.HI R13, RZ, 0x6, R13 ;  /* 0x00000006ff0d7819 */ /* 0x000fe2000001140d */
[C---:B------:R-:W-:Y:S01]  /*21e0*/  IMAD.IADD R6, R2.reuse, 0x1, -R7 ;  /* 0x0000000102067824 */ /* 0x040fe200078e0a07 */
[----:B------:R-:W-:Y:S02]  /*21f0*/  ISETP.GE.AND P0, PT, R2, 0x100, PT ;  /* 0x000001000200780c */ /* 0x000fe40003f06270 */
[----:B------:R-:W-:Y:S01]  /*2200*/  LOP3.LUT R0, R3, 0x10, RZ, 0xfc, !PT ;  /* 0x0000001003007812 */ /* 0x000fe200078efcff */
[----:B------:R-:W-:Y:S01]  /*2210*/  IMAD R6, R13, 0x3840, R6 ;  /* 0x000038400d067824 */ /* 0x000fe200078e0206 */
[----:B------:R-:W-:-:S02]  /*2220*/  LOP3.LUT R7, R12, 0x200, RZ, 0xfc, !PT ;  /* 0x000002000c077812 */ /* 0x000fc400078efcff */
[C---:B------:R-:W-:Y:S02]  /*2230*/  ISETP.LT.AND P1, PT, R3.reuse, 0xe1, !P0 ;  /* 0x000000e10300780c */ /* 0x040fe40004721270 */
[----:B------:R-:W-:Y:S01]  /*2240*/  ISETP.LT.AND P0, PT, R0, 0xe1, !P0 ;  /* 0x000000e10000780c */ /* 0x000fe20004701270 */
[----:B------:R-:W-:Y:S01]  /*2250*/  IMAD R3, R3, 0x40, R6 ;  /* 0x0000004003037824 */ /* 0x000fe200078e0206 */
[----:B------:R-:W-:-:S03]  /*2260*/  SHF.R.U32.HI R7, RZ, 0x1, R7 ;  /* 0x00000001ff077819 */ /* 0x000fc60000011607 */
[----:B0-----:R-:W-:Y:S01]  /*2270*/  IMAD.WIDE R2, R3, 0x4, R4 ;  /* 0x0000000403027825 */ /* 0x001fe200078e0204 */
[----:B------:R-:W-:-:S05]  /*2280*/  LOP3.LUT R7, R7, 0x1f0, RZ, 0xc0, !PT ;  /* 0x000001f007077812 */ /* 0x000fca00078ec0ff */
[----:B------:R-:W-:-:S04]  /*2290*/  VIADD R7, R7, UR4 ;  /* 0x0000000407077c36 */ /* 0x000fc80008000000 */
[----:B------:R-:W-:Y:S01]  /*22a0*/  IMAD R7, R12, 0x4, R7 ;  /* 0x000000040c077824 */ /* 0x000fe200078e0207 */
[----:B--2---:R0:W-:Y:S02]  /*22b0*/  @P1 STG.E.128 desc[UR6][R2.64], R8 ;  /* 0x0000000802001986 */ /* 0x0041e4000c101d06 */
[----:B0-----:R-:W-:Y:S05]  /*22c0*/  @!P0 EXIT ;  /* 0x000000000000894d */ /* 0x001fea0003800000 */
[----:B0-----:R-:W0:Y:S01]  /*22d0*/  LDS.128 R8, [R7+0x800] ;  /* 0x0008000007087984 */ /* 0x001e220000000c00 */
[----:B------:R-:W-:-:S04]  /*22e0*/  IMAD R3, R0, 0x40, R6 ;  /* 0x0000004000037824 */ /* 0x000fc800078e0206 */
[----:B------:R-:W-:-:S05]  /*22f0*/  IMAD.WIDE R2, R3, 0x4, R4 ;  /* 0x0000000403027825 */ /* 0x000fca00078e0204 */
[----:B0-----:R-:W-:Y:S01]  /*2300*/  STG.E.128 desc[UR6][R2.64], R8 ;  /* 0x0000000802007986 */ /* 0x001fe2000c101d06 */
[----:B------:R-:W-:Y:S05]  /*2310*/  EXIT ;  /* 0x000000000000794d */ /* 0x000fea0003800000 */
.L_x_0:
[----:B------:R-:W-:-:S00]  /*2320*/  BRA `(.L_x_0) ;  /* 0xfffffffc00fc7947 */ /* 0x000fc0000383ffff */
[----:B------:R-:W-:-:S00]  /*2330*/  NOP ;  /* 0x0000000000007918 */ /* 0x000fc00000000000 */
        /* <DEDUP_REMOVED lines=12> */
.L_x_1:


//--------------------- .nv.shared.triton_poi_fused_max_pool2d_with_indices_3 --------------------------
	.section	.nv.shared.triton_poi_fused_max_pool2d_with_indices_3,"aw",@nobits
	.sectionflags	@""
	.align	16
	.zero		1024


//--------------------- .nv.constant0.triton_poi_fused_max_pool2d_with_indices_3 --------------------------
	.section	.nv.constant0.triton_poi_fused_max_pool2d_with_indices_3,"a",@progbits
	.sectionflags	@""
	.align	4
.nv.constant0.triton_poi_fused_max_pool2d_with_indices_3:
	.zero		552
